//
// Generated by NVIDIA NVVM Compiler
//
// Compiler Build ID: CL-36424714
// Cuda compilation tools, release 13.0, V13.0.88
// Based on NVVM 20.0.0
//

.version 9.0
.target sm_100
.address_size 64

	// .globl	_Z13unique_kernelPfS_PiS_S0_S0_S0_S_S0_S0_S_PcS1_
.extern .func  (.param .b32 func_retval0) vprintf
(
	.param .b64 vprintf_param_0,
	.param .b64 vprintf_param_1
)
;
.func  (.param .b64 func_retval0) __internal_accurate_pow
(
	.param .b64 __internal_accurate_pow_param_0
)
;
.const .align 4 .u32 gpu_K;
.const .align 4 .u32 gpu_n;
.const .align 4 .u32 gpu_d;
.global .align 4 .u32 output_message_offset;
.extern .shared .align 16 .b8 shared_centroids[];
.global .align 1 .b8 $str[64] = {87, 101, 32, 104, 97, 118, 101, 32, 109, 105, 110, 95, 99, 104, 97, 110, 103, 101, 115, 32, 37, 100, 44, 32, 109, 97, 120, 95, 105, 116, 101, 114, 97, 116, 105, 111, 110, 115, 32, 37, 100, 32, 97, 110, 100, 32, 109, 97, 120, 95, 116, 104, 114, 101, 115, 104, 111, 108, 100, 32, 37, 102, 10};
.global .align 1 .b8 $str$1[53] = {10, 91, 37, 100, 93, 32, 67, 108, 117, 115, 116, 101, 114, 32, 99, 104, 97, 110, 103, 101, 115, 58, 32, 37, 100, 9, 77, 97, 120, 46, 32, 99, 101, 110, 116, 114, 111, 105, 100, 32, 100, 105, 115, 116, 97, 110, 99, 101, 58, 32, 37, 102};

.visible .entry _Z13unique_kernelPfS_PiS_S0_S0_S0_S_S0_S0_S_PcS1_(
	.param .u64 .ptr .align 1 _Z13unique_kernelPfS_PiS_S0_S0_S0_S_S0_S0_S_PcS1__param_0,
	.param .u64 .ptr .align 1 _Z13unique_kernelPfS_PiS_S0_S0_S0_S_S0_S0_S_PcS1__param_1,
	.param .u64 .ptr .align 1 _Z13unique_kernelPfS_PiS_S0_S0_S0_S_S0_S0_S_PcS1__param_2,
	.param .u64 .ptr .align 1 _Z13unique_kernelPfS_PiS_S0_S0_S0_S_S0_S0_S_PcS1__param_3,
	.param .u64 .ptr .align 1 _Z13unique_kernelPfS_PiS_S0_S0_S0_S_S0_S0_S_PcS1__param_4,
	.param .u64 .ptr .align 1 _Z13unique_kernelPfS_PiS_S0_S0_S0_S_S0_S0_S_PcS1__param_5,
	.param .u64 .ptr .align 1 _Z13unique_kernelPfS_PiS_S0_S0_S0_S_S0_S0_S_PcS1__param_6,
	.param .u64 .ptr .align 1 _Z13unique_kernelPfS_PiS_S0_S0_S0_S_S0_S0_S_PcS1__param_7,
	.param .u64 .ptr .align 1 _Z13unique_kernelPfS_PiS_S0_S0_S0_S_S0_S0_S_PcS1__param_8,
	.param .u64 .ptr .align 1 _Z13unique_kernelPfS_PiS_S0_S0_S0_S_S0_S0_S_PcS1__param_9,
	.param .u64 .ptr .align 1 _Z13unique_kernelPfS_PiS_S0_S0_S0_S_S0_S0_S_PcS1__param_10,
	.param .u64 .ptr .align 1 _Z13unique_kernelPfS_PiS_S0_S0_S0_S_S0_S0_S_PcS1__param_11,
	.param .u64 .ptr .align 1 _Z13unique_kernelPfS_PiS_S0_S0_S0_S_S0_S0_S_PcS1__param_12
)
{
	.local .align 16 .b8 	__local_depot0[16];
	.reg .b64 	%SP;
	.reg .b64 	%SPL;
	.reg .pred 	%p<81>;
	.reg .b32 	%r<227>;
	.reg .b32 	%f<197>;
	.reg .b64 	%rd<87>;
	.reg .b64 	%fd<58>;

	mov.u64 	%SPL, __local_depot0;
	cvta.local.u64 	%SP, %SPL;
	ld.param.u64 	%rd22, [_Z13unique_kernelPfS_PiS_S0_S0_S0_S_S0_S0_S_PcS1__param_0];
	ld.param.u64 	%rd23, [_Z13unique_kernelPfS_PiS_S0_S0_S0_S_S0_S0_S_PcS1__param_1];
	ld.param.u64 	%rd21, [_Z13unique_kernelPfS_PiS_S0_S0_S0_S_S0_S0_S_PcS1__param_2];
	ld.param.u64 	%rd24, [_Z13unique_kernelPfS_PiS_S0_S0_S0_S_S0_S0_S_PcS1__param_3];
	ld.param.u64 	%rd25, [_Z13unique_kernelPfS_PiS_S0_S0_S0_S_S0_S0_S_PcS1__param_4];
	ld.param.u64 	%rd26, [_Z13unique_kernelPfS_PiS_S0_S0_S0_S_S0_S0_S_PcS1__param_5];
	ld.param.u64 	%rd27, [_Z13unique_kernelPfS_PiS_S0_S0_S0_S_S0_S0_S_PcS1__param_6];
	ld.param.u64 	%rd28, [_Z13unique_kernelPfS_PiS_S0_S0_S0_S_S0_S0_S_PcS1__param_7];
	ld.param.u64 	%rd29, [_Z13unique_kernelPfS_PiS_S0_S0_S0_S_S0_S0_S_PcS1__param_8];
	ld.param.u64 	%rd30, [_Z13unique_kernelPfS_PiS_S0_S0_S0_S_S0_S0_S_PcS1__param_9];
	ld.param.u64 	%rd31, [_Z13unique_kernelPfS_PiS_S0_S0_S0_S_S0_S0_S_PcS1__param_10];
	cvta.to.global.u64 	%rd1, %rd22;
	cvta.to.global.u64 	%rd2, %rd23;
	cvta.to.global.u64 	%rd3, %rd24;
	cvta.to.global.u64 	%rd4, %rd31;
	cvta.to.global.u64 	%rd5, %rd30;
	cvta.to.global.u64 	%rd6, %rd29;
	cvta.to.global.u64 	%rd7, %rd26;
	cvta.to.global.u64 	%rd8, %rd25;
	cvta.to.global.u64 	%rd9, %rd28;
	cvta.to.global.u64 	%rd10, %rd27;
	add.u64 	%rd11, %SPL, 0;
	mov.u32 	%r71, %ctaid.y;
	mov.u32 	%r72, %nctaid.x;
	mov.u32 	%r73, %ntid.x;
	mov.u32 	%r74, %ntid.y;
	mov.u32 	%r75, %ctaid.x;
	mov.u32 	%r76, %tid.y;
	mov.u32 	%r77, %tid.x;
	mad.lo.s32 	%r78, %r71, %r72, %r75;
	mul.lo.s32 	%r1, %r74, %r73;
	mad.lo.s32 	%r2, %r76, %r73, %r77;
	mad.lo.s32 	%r3, %r1, %r78, %r2;
	ld.const.u32 	%r4, [gpu_K];
	ld.const.u32 	%r5, [gpu_d];
	mul.lo.s32 	%r6, %r5, %r4;
	div.s32 	%r7, %r6, %r1;
	setp.lt.s32 	%p2, %r7, 1;
	@%p2 bra 	$L__BB0_7;
	and.b32  	%r8, %r7, 3;
	setp.lt.u32 	%p3, %r7, 4;
	mov.b32 	%r207, 0;
	@%p3 bra 	$L__BB0_4;
	and.b32  	%r207, %r7, 2147483644;
	mov.b32 	%r205, 0;
	mov.u32 	%r83, shared_centroids;
$L__BB0_3:
	mad.lo.s32 	%r81, %r205, %r1, %r2;
	mul.wide.u32 	%rd33, %r81, 4;
	add.s64 	%rd34, %rd2, %rd33;
	ld.global.f32 	%f30, [%rd34];
	shl.b32 	%r82, %r81, 2;
	add.s32 	%r84, %r83, %r82;
	st.shared.f32 	[%r84], %f30;
	add.s32 	%r85, %r81, %r1;
	mul.wide.u32 	%rd35, %r85, 4;
	add.s64 	%rd36, %rd2, %rd35;
	ld.global.f32 	%f31, [%rd36];
	shl.b32 	%r86, %r1, 2;
	add.s32 	%r87, %r84, %r86;
	st.shared.f32 	[%r87], %f31;
	add.s32 	%r88, %r85, %r1;
	mul.wide.u32 	%rd37, %r88, 4;
	add.s64 	%rd38, %rd2, %rd37;
	ld.global.f32 	%f32, [%rd38];
	add.s32 	%r89, %r87, %r86;
	st.shared.f32 	[%r89], %f32;
	add.s32 	%r90, %r88, %r1;
	mul.wide.u32 	%rd39, %r90, 4;
	add.s64 	%rd40, %rd2, %rd39;
	ld.global.f32 	%f33, [%rd40];
	add.s32 	%r91, %r89, %r86;
	st.shared.f32 	[%r91], %f33;
	add.s32 	%r205, %r205, 4;
	setp.ne.s32 	%p4, %r205, %r207;
	@%p4 bra 	$L__BB0_3;
$L__BB0_4:
	setp.eq.s32 	%p5, %r8, 0;
	@%p5 bra 	$L__BB0_7;
	mov.b32 	%r208, 0;
	mov.u32 	%r95, shared_centroids;
$L__BB0_6:
	.pragma "nounroll";
	mad.lo.s32 	%r93, %r207, %r1, %r2;
	mul.wide.u32 	%rd41, %r93, 4;
	add.s64 	%rd42, %rd2, %rd41;
	ld.global.f32 	%f34, [%rd42];
	shl.b32 	%r94, %r93, 2;
	add.s32 	%r96, %r95, %r94;
	st.shared.f32 	[%r96], %f34;
	add.s32 	%r207, %r207, 1;
	add.s32 	%r208, %r208, 1;
	setp.ne.s32 	%p6, %r208, %r8;
	@%p6 bra 	$L__BB0_6;
$L__BB0_7:
	bar.sync 	0;
	add.s32 	%r17, %r6, %r4;
	add.s32 	%r97, %r6, %r3;
	mul.wide.s32 	%rd43, %r97, 4;
	add.s64 	%rd12, %rd8, %rd43;
	mul.wide.s32 	%rd44, %r3, 4;
	add.s64 	%rd13, %rd3, %rd44;
	ld.const.u32 	%r18, [gpu_n];
	mul.lo.s32 	%r98, %r5, %r3;
	cvta.to.global.u64 	%rd45, %rd21;
	add.s64 	%rd14, %rd45, %rd44;
	cvt.s64.s32 	%rd15, %r98;
	add.s64 	%rd16, %rd8, %rd44;
	mov.f64 	%fd19, 0d4000000000000000;
	{
	.reg .b32 %temp; 
	mov.b64 	{%temp, %r19}, %fd19;
	}
	and.b32  	%r20, %r19, 2146435072;
	setp.eq.s32 	%p7, %r20, 1062207488;
	setp.lt.s32 	%p8, %r19, 0;
	selp.b32 	%r21, 0, 2146435072, %p8;
	and.b32  	%r99, %r19, 2147483647;
	setp.ne.s32 	%p9, %r99, 1071644672;
	and.pred  	%p1, %p7, %p9;
	or.b32  	%r22, %r21, -2147483648;
	add.s64 	%rd17, %rd2, %rd44;
	max.s32 	%r100, %r5, 1;
	and.b32  	%r23, %r5, 15;
	and.b32  	%r24, %r5, 7;
	add.s32 	%r25, %r24, -1;
	and.b32  	%r26, %r5, 3;
	and.b32  	%r27, %r5, 2147483640;
	and.b32  	%r28, %r5, 1;
	and.b32  	%r29, %r5, 2147483632;
	and.b32  	%r30, %r100, 1;
	and.b32  	%r31, %r100, 2147483646;
	and.b32  	%r101, %r4, 2147483644;
	neg.s32 	%r32, %r101;
$L__BB0_8:
	setp.ge.s32 	%p10, %r3, %r6;
	mov.b32 	%r102, 0;
	st.global.u32 	[%rd10], %r102;
	mov.b32 	%r103, 8388608;
	st.global.u32 	[%rd9], %r103;
	@%p10 bra 	$L__BB0_10;
	mov.b32 	%r110, 0;
	st.global.u32 	[%rd13], %r110;
	bra.uni 	$L__BB0_14;
$L__BB0_10:
	setp.ge.s32 	%p11, %r3, %r17;
	@%p11 bra 	$L__BB0_12;
	mov.b32 	%r109, 0;
	st.global.u32 	[%rd12], %r109;
	bra.uni 	$L__BB0_14;
$L__BB0_12:
	setp.ne.s32 	%p12, %r3, %r17;
	@%p12 bra 	$L__BB0_14;
	atom.global.add.u32 	%r104, [%rd7], 1;
	ld.global.u32 	%r105, [%rd6];
	ld.global.u32 	%r106, [%rd5];
	ld.global.f32 	%f36, [%rd4];
	cvt.f64.f32 	%fd20, %f36;
	st.local.v2.u32 	[%rd11], {%r105, %r106};
	st.local.f64 	[%rd11+8], %fd20;
	mov.u64 	%rd46, $str;
	cvta.global.u64 	%rd47, %rd46;
	add.u64 	%rd48, %SP, 0;
	{ // callseq 0, 0
	.param .b64 param0;
	st.param.b64 	[param0], %rd47;
	.param .b64 param1;
	st.param.b64 	[param1], %rd48;
	.param .b32 retval0;
	call.uni (retval0), 
	vprintf, 
	(
	param0, 
	param1
	);
	ld.param.b32 	%r107, [retval0];
	} // callseq 0
$L__BB0_14:
	setp.ge.s32 	%p13, %r3, %r18;
	bar.sync 	0;
	@%p13 bra 	$L__BB0_50;
	setp.lt.s32 	%p14, %r4, 1;
	ld.global.u32 	%r33, [%rd14];
	mov.u32 	%r220, %r33;
	@%p14 bra 	$L__BB0_34;
	setp.lt.s32 	%p15, %r5, 1;
	@%p15 bra 	$L__BB0_30;
	mov.f32 	%f182, 0f7F7FFFFF;
	mov.b32 	%r209, 0;
	mov.u32 	%r220, %r33;
$L__BB0_18:
	setp.lt.u32 	%p20, %r5, 8;
	mul.lo.s32 	%r36, %r5, %r209;
	mov.f32 	%f190, 0f00000000;
	mov.b32 	%r213, 0;
	@%p20 bra 	$L__BB0_21;
	mov.f32 	%f190, 0f00000000;
	mov.b32 	%r211, 0;
$L__BB0_20:
	.pragma "nounroll";
	cvt.u64.u32 	%rd49, %r211;
	add.s64 	%rd50, %rd49, %rd15;
	shl.b64 	%rd51, %rd50, 2;
	add.s64 	%rd52, %rd1, %rd51;
	ld.global.f32 	%f42, [%rd52];
	add.s32 	%r119, %r211, %r36;
	shl.b32 	%r120, %r119, 2;
	mov.u32 	%r121, shared_centroids;
	add.s32 	%r122, %r121, %r120;
	ld.shared.f32 	%f43, [%r122];
	sub.f32 	%f44, %f42, %f43;
	fma.rn.f32 	%f45, %f44, %f44, %f190;
	ld.global.f32 	%f46, [%rd52+4];
	ld.shared.f32 	%f47, [%r122+4];
	sub.f32 	%f48, %f46, %f47;
	fma.rn.f32 	%f49, %f48, %f48, %f45;
	ld.global.f32 	%f50, [%rd52+8];
	ld.shared.f32 	%f51, [%r122+8];
	sub.f32 	%f52, %f50, %f51;
	fma.rn.f32 	%f53, %f52, %f52, %f49;
	ld.global.f32 	%f54, [%rd52+12];
	ld.shared.f32 	%f55, [%r122+12];
	sub.f32 	%f56, %f54, %f55;
	fma.rn.f32 	%f57, %f56, %f56, %f53;
	ld.global.f32 	%f58, [%rd52+16];
	ld.shared.f32 	%f59, [%r122+16];
	sub.f32 	%f60, %f58, %f59;
	fma.rn.f32 	%f61, %f60, %f60, %f57;
	ld.global.f32 	%f62, [%rd52+20];
	ld.shared.f32 	%f63, [%r122+20];
	sub.f32 	%f64, %f62, %f63;
	fma.rn.f32 	%f65, %f64, %f64, %f61;
	ld.global.f32 	%f66, [%rd52+24];
	ld.shared.f32 	%f67, [%r122+24];
	sub.f32 	%f68, %f66, %f67;
	fma.rn.f32 	%f69, %f68, %f68, %f65;
	ld.global.f32 	%f70, [%rd52+28];
	ld.shared.f32 	%f71, [%r122+28];
	sub.f32 	%f72, %f70, %f71;
	fma.rn.f32 	%f190, %f72, %f72, %f69;
	add.s32 	%r211, %r211, 8;
	setp.ne.s32 	%p21, %r211, %r27;
	mov.u32 	%r213, %r27;
	@%p21 bra 	$L__BB0_20;
$L__BB0_21:
	setp.eq.s32 	%p22, %r24, 0;
	@%p22 bra 	$L__BB0_29;
	setp.lt.u32 	%p23, %r25, 3;
	@%p23 bra 	$L__BB0_24;
	cvt.u64.u32 	%rd53, %r213;
	add.s64 	%rd54, %rd53, %rd15;
	shl.b64 	%rd55, %rd54, 2;
	add.s64 	%rd56, %rd1, %rd55;
	ld.global.f32 	%f74, [%rd56];
	add.s32 	%r123, %r213, %r36;
	shl.b32 	%r124, %r123, 2;
	mov.u32 	%r125, shared_centroids;
	add.s32 	%r126, %r125, %r124;
	ld.shared.f32 	%f75, [%r126];
	sub.f32 	%f76, %f74, %f75;
	fma.rn.f32 	%f77, %f76, %f76, %f190;
	ld.global.f32 	%f78, [%rd56+4];
	ld.shared.f32 	%f79, [%r126+4];
	sub.f32 	%f80, %f78, %f79;
	fma.rn.f32 	%f81, %f80, %f80, %f77;
	ld.global.f32 	%f82, [%rd56+8];
	ld.shared.f32 	%f83, [%r126+8];
	sub.f32 	%f84, %f82, %f83;
	fma.rn.f32 	%f85, %f84, %f84, %f81;
	ld.global.f32 	%f86, [%rd56+12];
	ld.shared.f32 	%f87, [%r126+12];
	sub.f32 	%f88, %f86, %f87;
	fma.rn.f32 	%f190, %f88, %f88, %f85;
	add.s32 	%r213, %r213, 4;
$L__BB0_24:
	setp.eq.s32 	%p24, %r26, 0;
	@%p24 bra 	$L__BB0_29;
	setp.eq.s32 	%p25, %r26, 1;
	@%p25 bra 	$L__BB0_27;
	cvt.u64.u32 	%rd57, %r213;
	add.s64 	%rd58, %rd57, %rd15;
	shl.b64 	%rd59, %rd58, 2;
	add.s64 	%rd60, %rd1, %rd59;
	ld.global.f32 	%f90, [%rd60];
	add.s32 	%r127, %r213, %r36;
	shl.b32 	%r128, %r127, 2;
	mov.u32 	%r129, shared_centroids;
	add.s32 	%r130, %r129, %r128;
	ld.shared.f32 	%f91, [%r130];
	sub.f32 	%f92, %f90, %f91;
	fma.rn.f32 	%f93, %f92, %f92, %f190;
	ld.global.f32 	%f94, [%rd60+4];
	ld.shared.f32 	%f95, [%r130+4];
	sub.f32 	%f96, %f94, %f95;
	fma.rn.f32 	%f190, %f96, %f96, %f93;
	add.s32 	%r213, %r213, 2;
$L__BB0_27:
	setp.eq.s32 	%p26, %r28, 0;
	@%p26 bra 	$L__BB0_29;
	cvt.u64.u32 	%rd61, %r213;
	add.s64 	%rd62, %rd61, %rd15;
	shl.b64 	%rd63, %rd62, 2;
	add.s64 	%rd64, %rd1, %rd63;
	ld.global.f32 	%f97, [%rd64];
	add.s32 	%r131, %r213, %r36;
	shl.b32 	%r132, %r131, 2;
	mov.u32 	%r133, shared_centroids;
	add.s32 	%r134, %r133, %r132;
	ld.shared.f32 	%f98, [%r134];
	sub.f32 	%f99, %f97, %f98;
	fma.rn.f32 	%f190, %f99, %f99, %f190;
$L__BB0_29:
	sqrt.rn.f32 	%f100, %f190;
	setp.lt.f32 	%p27, %f100, %f182;
	add.s32 	%r209, %r209, 1;
	selp.b32 	%r220, %r209, %r220, %p27;
	selp.f32 	%f182, %f100, %f182, %p27;
	setp.eq.s32 	%p28, %r209, %r4;
	@%p28 bra 	$L__BB0_34;
	bra.uni 	$L__BB0_18;
$L__BB0_30:
	setp.lt.u32 	%p16, %r4, 4;
	mov.b32 	%r218, 1;
	@%p16 bra 	$L__BB0_33;
	mov.f32 	%f191, 0f7F7FFFFF;
	mov.b32 	%r216, 0;
	mov.u32 	%r215, %r32;
	mov.u32 	%r218, %r33;
$L__BB0_32:
	setp.gt.f32 	%p17, %f191, 0f00000000;
	add.s32 	%r114, %r216, 1;
	selp.b32 	%r218, %r114, %r218, %p17;
	selp.f32 	%f191, 0f00000000, %f191, %p17;
	add.s32 	%r216, %r216, 4;
	add.s32 	%r215, %r215, 4;
	setp.ne.s32 	%p18, %r215, 0;
	@%p18 bra 	$L__BB0_32;
$L__BB0_33:
	and.b32  	%r115, %r4, 3;
	setp.eq.s32 	%p19, %r115, 0;
	selp.b32 	%r220, %r218, %r218, %p19;
$L__BB0_34:
	setp.eq.s32 	%p29, %r33, %r220;
	@%p29 bra 	$L__BB0_36;
	atom.global.add.u32 	%r135, [%rd10], 1;
$L__BB0_36:
	setp.lt.s32 	%p30, %r5, 1;
	st.global.u32 	[%rd14], %r220;
	mul.wide.s32 	%rd65, %r220, 4;
	add.s64 	%rd66, %rd8, %rd65;
	atom.global.add.u32 	%r136, [%rd66+-4], 1;
	@%p30 bra 	$L__BB0_50;
	setp.lt.u32 	%p31, %r5, 16;
	add.s32 	%r138, %r220, -1;
	mul.lo.s32 	%r56, %r5, %r138;
	mov.b32 	%r223, 0;
	@%p31 bra 	$L__BB0_40;
	mov.b32 	%r221, 0;
$L__BB0_39:
	.pragma "nounroll";
	cvt.u32.u64 	%r140, %rd15;
	add.s32 	%r141, %r56, %r221;
	mul.wide.s32 	%rd67, %r141, 4;
	add.s64 	%rd68, %rd3, %rd67;
	add.s32 	%r142, %r221, %r140;
	mul.wide.s32 	%rd69, %r142, 4;
	add.s64 	%rd70, %rd1, %rd69;
	ld.global.f32 	%f101, [%rd70];
	atom.global.add.f32 	%f102, [%rd68], %f101;
	ld.global.f32 	%f103, [%rd70+4];
	atom.global.add.f32 	%f104, [%rd68+4], %f103;
	ld.global.f32 	%f105, [%rd70+8];
	atom.global.add.f32 	%f106, [%rd68+8], %f105;
	ld.global.f32 	%f107, [%rd70+12];
	atom.global.add.f32 	%f108, [%rd68+12], %f107;
	ld.global.f32 	%f109, [%rd70+16];
	atom.global.add.f32 	%f110, [%rd68+16], %f109;
	ld.global.f32 	%f111, [%rd70+20];
	atom.global.add.f32 	%f112, [%rd68+20], %f111;
	ld.global.f32 	%f113, [%rd70+24];
	atom.global.add.f32 	%f114, [%rd68+24], %f113;
	ld.global.f32 	%f115, [%rd70+28];
	atom.global.add.f32 	%f116, [%rd68+28], %f115;
	ld.global.f32 	%f117, [%rd70+32];
	atom.global.add.f32 	%f118, [%rd68+32], %f117;
	ld.global.f32 	%f119, [%rd70+36];
	atom.global.add.f32 	%f120, [%rd68+36], %f119;
	ld.global.f32 	%f121, [%rd70+40];
	atom.global.add.f32 	%f122, [%rd68+40], %f121;
	ld.global.f32 	%f123, [%rd70+44];
	atom.global.add.f32 	%f124, [%rd68+44], %f123;
	ld.global.f32 	%f125, [%rd70+48];
	atom.global.add.f32 	%f126, [%rd68+48], %f125;
	ld.global.f32 	%f127, [%rd70+52];
	atom.global.add.f32 	%f128, [%rd68+52], %f127;
	ld.global.f32 	%f129, [%rd70+56];
	atom.global.add.f32 	%f130, [%rd68+56], %f129;
	ld.global.f32 	%f131, [%rd70+60];
	atom.global.add.f32 	%f132, [%rd68+60], %f131;
	add.s32 	%r221, %r221, 16;
	setp.ne.s32 	%p32, %r221, %r29;
	mov.u32 	%r223, %r29;
	@%p32 bra 	$L__BB0_39;
$L__BB0_40:
	setp.eq.s32 	%p33, %r23, 0;
	@%p33 bra 	$L__BB0_50;
	add.s32 	%r143, %r23, -1;
	setp.lt.u32 	%p34, %r143, 7;
	@%p34 bra 	$L__BB0_43;
	cvt.u32.u64 	%r144, %rd15;
	add.s32 	%r145, %r56, %r223;
	mul.wide.s32 	%rd71, %r145, 4;
	add.s64 	%rd72, %rd3, %rd71;
	add.s32 	%r146, %r223, %r144;
	mul.wide.s32 	%rd73, %r146, 4;
	add.s64 	%rd74, %rd1, %rd73;
	ld.global.f32 	%f133, [%rd74];
	atom.global.add.f32 	%f134, [%rd72], %f133;
	ld.global.f32 	%f135, [%rd74+4];
	atom.global.add.f32 	%f136, [%rd72+4], %f135;
	ld.global.f32 	%f137, [%rd74+8];
	atom.global.add.f32 	%f138, [%rd72+8], %f137;
	ld.global.f32 	%f139, [%rd74+12];
	atom.global.add.f32 	%f140, [%rd72+12], %f139;
	ld.global.f32 	%f141, [%rd74+16];
	atom.global.add.f32 	%f142, [%rd72+16], %f141;
	ld.global.f32 	%f143, [%rd74+20];
	atom.global.add.f32 	%f144, [%rd72+20], %f143;
	ld.global.f32 	%f145, [%rd74+24];
	atom.global.add.f32 	%f146, [%rd72+24], %f145;
	ld.global.f32 	%f147, [%rd74+28];
	atom.global.add.f32 	%f148, [%rd72+28], %f147;
	add.s32 	%r223, %r223, 8;
$L__BB0_43:
	setp.eq.s32 	%p35, %r24, 0;
	@%p35 bra 	$L__BB0_50;
	setp.lt.u32 	%p36, %r25, 3;
	@%p36 bra 	$L__BB0_46;
	cvt.u32.u64 	%r147, %rd15;
	add.s32 	%r148, %r56, %r223;
	mul.wide.s32 	%rd75, %r148, 4;
	add.s64 	%rd76, %rd3, %rd75;
	add.s32 	%r149, %r223, %r147;
	mul.wide.s32 	%rd77, %r149, 4;
	add.s64 	%rd78, %rd1, %rd77;
	ld.global.f32 	%f149, [%rd78];
	atom.global.add.f32 	%f150, [%rd76], %f149;
	ld.global.f32 	%f151, [%rd78+4];
	atom.global.add.f32 	%f152, [%rd76+4], %f151;
	ld.global.f32 	%f153, [%rd78+8];
	atom.global.add.f32 	%f154, [%rd76+8], %f153;
	ld.global.f32 	%f155, [%rd78+12];
	atom.global.add.f32 	%f156, [%rd76+12], %f155;
	add.s32 	%r223, %r223, 4;
$L__BB0_46:
	setp.eq.s32 	%p37, %r26, 0;
	@%p37 bra 	$L__BB0_50;
	cvt.u32.u64 	%r150, %rd15;
	setp.eq.s32 	%p38, %r26, 1;
	add.s32 	%r151, %r56, %r223;
	mul.wide.s32 	%rd79, %r151, 4;
	add.s64 	%rd18, %rd3, %rd79;
	add.s32 	%r152, %r223, %r150;
	mul.wide.s32 	%rd80, %r152, 4;
	add.s64 	%rd19, %rd1, %rd80;
	ld.global.f32 	%f157, [%rd19];
	atom.global.add.f32 	%f158, [%rd18], %f157;
	@%p38 bra 	$L__BB0_50;
	setp.eq.s32 	%p39, %r26, 2;
	ld.global.f32 	%f159, [%rd19+4];
	atom.global.add.f32 	%f160, [%rd18+4], %f159;
	@%p39 bra 	$L__BB0_50;
	ld.global.f32 	%f161, [%rd19+8];
	atom.global.add.f32 	%f162, [%rd18+8], %f161;
$L__BB0_50:
	setp.ge.s32 	%p40, %r3, %r4;
	bar.sync 	0;
	@%p40 bra 	$L__BB0_74;
	setp.lt.s32 	%p41, %r5, 1;
	@%p41 bra 	$L__BB0_72;
	setp.lt.s32 	%p42, %r5, 2;
	mov.b32 	%r226, 0;
	@%p42 bra 	$L__BB0_65;
	mov.b32 	%r225, 0;
$L__BB0_54:
	cvt.u32.u64 	%r155, %rd15;
	add.s32 	%r156, %r155, %r225;
	mul.wide.s32 	%rd81, %r156, 4;
	add.s64 	%rd20, %rd3, %rd81;
	ld.global.f32 	%f164, [%rd20];
	ld.global.u32 	%r157, [%rd16];
	cvt.rn.f32.s32 	%f165, %r157;
	div.rn.f32 	%f166, %f164, %f165;
	st.global.f32 	[%rd20], %f166;
	shl.b32 	%r158, %r156, 2;
	mov.u32 	%r159, shared_centroids;
	add.s32 	%r65, %r159, %r158;
	ld.shared.f32 	%f167, [%r65];
	sub.f32 	%f19, %f167, %f166;
	cvt.f64.f32 	%fd1, %f19;
	{
	.reg .b32 %temp; 
	mov.b64 	{%temp, %r66}, %fd1;
	}
	abs.f64 	%fd2, %fd1;
	{ // callseq 1, 0
	.param .b64 param0;
	st.param.f64 	[param0], %fd2;
	.param .b64 retval0;
	call.uni (retval0), 
	__internal_accurate_pow, 
	(
	param0
	);
	ld.param.f64 	%fd21, [retval0];
	} // callseq 1
	setp.lt.s32 	%p46, %r66, 0;
	neg.f64 	%fd23, %fd21;
	selp.f64 	%fd24, %fd23, %fd21, %p7;
	selp.f64 	%fd25, %fd24, %fd21, %p46;
	setp.eq.f32 	%p47, %f19, 0f00000000;
	selp.b32 	%r160, %r66, 0, %p7;
	or.b32  	%r161, %r160, 2146435072;
	selp.b32 	%r162, %r161, %r160, %p8;
	mov.b32 	%r163, 0;
	mov.b64 	%fd26, {%r163, %r162};
	selp.f64 	%fd55, %fd26, %fd25, %p47;
	add.f64 	%fd27, %fd1, 0d4000000000000000;
	{
	.reg .b32 %temp; 
	mov.b64 	{%temp, %r164}, %fd27;
	}
	and.b32  	%r165, %r164, 2146435072;
	setp.ne.s32 	%p48, %r165, 2146435072;
	@%p48 bra 	$L__BB0_59;
	setp.num.f32 	%p49, %f19, %f19;
	@%p49 bra 	$L__BB0_57;
	mov.f64 	%fd28, 0d4000000000000000;
	add.rn.f64 	%fd55, %fd1, %fd28;
	bra.uni 	$L__BB0_59;
$L__BB0_57:
	setp.neu.f64 	%p50, %fd2, 0d7FF0000000000000;
	@%p50 bra 	$L__BB0_59;
	selp.b32 	%r166, %r22, %r21, %p1;
	selp.b32 	%r167, %r166, %r21, %p46;
	mov.b32 	%r168, 0;
	mov.b64 	%fd55, {%r168, %r167};
$L__BB0_59:
	setp.lt.s32 	%p52, %r19, 0;
	setp.eq.s32 	%p53, %r20, 1062207488;
	setp.eq.f32 	%p55, %f19, 0f3F800000;
	selp.f64 	%fd29, 0d3FF0000000000000, %fd55, %p55;
	cvt.f64.f32 	%fd30, %f193;
	add.f64 	%fd31, %fd29, %fd30;
	cvt.rn.f32.f64 	%f20, %fd31;
	ld.global.f32 	%f168, [%rd20+4];
	ld.global.u32 	%r169, [%rd16];
	cvt.rn.f32.s32 	%f169, %r169;
	div.rn.f32 	%f170, %f168, %f169;
	st.global.f32 	[%rd20+4], %f170;
	ld.shared.f32 	%f171, [%r65+4];
	sub.f32 	%f21, %f171, %f170;
	cvt.f64.f32 	%fd7, %f21;
	{
	.reg .b32 %temp; 
	mov.b64 	{%temp, %r67}, %fd7;
	}
	abs.f64 	%fd8, %fd7;
	{ // callseq 2, 0
	.param .b64 param0;
	st.param.f64 	[param0], %fd8;
	.param .b64 retval0;
	call.uni (retval0), 
	__internal_accurate_pow, 
	(
	param0
	);
	ld.param.f64 	%fd32, [retval0];
	} // callseq 2
	setp.lt.s32 	%p56, %r67, 0;
	neg.f64 	%fd34, %fd32;
	selp.f64 	%fd35, %fd34, %fd32, %p53;
	selp.f64 	%fd36, %fd35, %fd32, %p56;
	setp.eq.f32 	%p57, %f21, 0f00000000;
	selp.b32 	%r170, %r67, 0, %p53;
	or.b32  	%r171, %r170, 2146435072;
	selp.b32 	%r172, %r171, %r170, %p52;
	mov.b32 	%r173, 0;
	mov.b64 	%fd37, {%r173, %r172};
	selp.f64 	%fd56, %fd37, %fd36, %p57;
	add.f64 	%fd38, %fd7, 0d4000000000000000;
	{
	.reg .b32 %temp; 
	mov.b64 	{%temp, %r174}, %fd38;
	}
	and.b32  	%r175, %r174, 2146435072;
	setp.ne.s32 	%p58, %r175, 2146435072;
	@%p58 bra 	$L__BB0_64;
	setp.nan.f32 	%p59, %f21, %f21;
	@%p59 bra 	$L__BB0_63;
	setp.neu.f64 	%p60, %fd8, 0d7FF0000000000000;
	@%p60 bra 	$L__BB0_64;
	selp.b32 	%r176, %r22, %r21, %p1;
	selp.b32 	%r177, %r176, %r21, %p56;
	mov.b32 	%r178, 0;
	mov.b64 	%fd56, {%r178, %r177};
	bra.uni 	$L__BB0_64;
$L__BB0_63:
	mov.f64 	%fd39, 0d4000000000000000;
	add.rn.f64 	%fd56, %fd7, %fd39;
$L__BB0_64:
	setp.eq.f32 	%p62, %f21, 0f3F800000;
	selp.f64 	%fd40, 0d3FF0000000000000, %fd56, %p62;
	cvt.f64.f32 	%fd41, %f20;
	add.f64 	%fd42, %fd40, %fd41;
	cvt.rn.f32.f64 	%f193, %fd42;
	add.s32 	%r225, %r225, 2;
	setp.ne.s32 	%p63, %r225, %r31;
	mov.u32 	%r226, %r31;
	@%p63 bra 	$L__BB0_54;
$L__BB0_65:
	setp.eq.s32 	%p64, %r30, 0;
	@%p64 bra 	$L__BB0_72;
	cvt.u32.u64 	%r179, %rd15;
	setp.lt.s32 	%p65, %r19, 0;
	setp.eq.s32 	%p66, %r20, 1062207488;
	add.s32 	%r180, %r179, %r226;
	mul.wide.s32 	%rd82, %r180, 4;
	add.s64 	%rd83, %rd3, %rd82;
	ld.global.f32 	%f172, [%rd83];
	ld.global.u32 	%r181, [%rd16];
	cvt.rn.f32.s32 	%f173, %r181;
	div.rn.f32 	%f174, %f172, %f173;
	st.global.f32 	[%rd83], %f174;
	shl.b32 	%r182, %r180, 2;
	mov.u32 	%r183, shared_centroids;
	add.s32 	%r184, %r183, %r182;
	ld.shared.f32 	%f175, [%r184];
	sub.f32 	%f25, %f175, %f174;
	cvt.f64.f32 	%fd13, %f25;
	{
	.reg .b32 %temp; 
	mov.b64 	{%temp, %r70}, %fd13;
	}
	abs.f64 	%fd14, %fd13;
	{ // callseq 3, 0
	.param .b64 param0;
	st.param.f64 	[param0], %fd14;
	.param .b64 retval0;
	call.uni (retval0), 
	__internal_accurate_pow, 
	(
	param0
	);
	ld.param.f64 	%fd43, [retval0];
	} // callseq 3
	setp.lt.s32 	%p68, %r70, 0;
	neg.f64 	%fd45, %fd43;
	selp.f64 	%fd46, %fd45, %fd43, %p66;
	selp.f64 	%fd47, %fd46, %fd43, %p68;
	setp.eq.f32 	%p69, %f25, 0f00000000;
	selp.b32 	%r185, %r70, 0, %p66;
	or.b32  	%r186, %r185, 2146435072;
	selp.b32 	%r187, %r186, %r185, %p65;
	mov.b32 	%r188, 0;
	mov.b64 	%fd48, {%r188, %r187};
	selp.f64 	%fd57, %fd48, %fd47, %p69;
	add.f64 	%fd49, %fd13, 0d4000000000000000;
	{
	.reg .b32 %temp; 
	mov.b64 	{%temp, %r189}, %fd49;
	}
	and.b32  	%r190, %r189, 2146435072;
	setp.ne.s32 	%p70, %r190, 2146435072;
	@%p70 bra 	$L__BB0_71;
	setp.nan.f32 	%p71, %f25, %f25;
	@%p71 bra 	$L__BB0_70;
	setp.neu.f64 	%p72, %fd14, 0d7FF0000000000000;
	@%p72 bra 	$L__BB0_71;
	selp.b32 	%r191, %r22, %r21, %p1;
	selp.b32 	%r192, %r191, %r21, %p68;
	mov.b32 	%r193, 0;
	mov.b64 	%fd57, {%r193, %r192};
	bra.uni 	$L__BB0_71;
$L__BB0_70:
	mov.f64 	%fd50, 0d4000000000000000;
	add.rn.f64 	%fd57, %fd13, %fd50;
$L__BB0_71:
	setp.eq.f32 	%p74, %f25, 0f3F800000;
	selp.f64 	%fd51, 0d3FF0000000000000, %fd57, %p74;
	cvt.f64.f32 	%fd52, %f193;
	add.f64 	%fd53, %fd51, %fd52;
	cvt.rn.f32.f64 	%f193, %fd53;
$L__BB0_72:
	sqrt.rn.f32 	%f193, %f193;
	ld.global.f32 	%f176, [%rd9];
	setp.leu.f32 	%p75, %f193, %f176;
	@%p75 bra 	$L__BB0_74;
	mov.b32 	%r194, %f193;
	atom.global.exch.b32 	%r195, [%rd9], %r194;
$L__BB0_74:
	bar.sync 	0;
	@%p10 bra 	$L__BB0_76;
	ld.global.f32 	%f178, [%rd13];
	st.global.f32 	[%rd17], %f178;
	bra.uni 	$L__BB0_78;
$L__BB0_76:
	add.s32 	%r196, %r6, 1;
	setp.ne.s32 	%p77, %r3, %r196;
	@%p77 bra 	$L__BB0_78;
	ld.global.u32 	%r197, [%rd7];
	ld.global.u32 	%r198, [%rd10];
	ld.global.f32 	%f177, [%rd9];
	cvt.f64.f32 	%fd54, %f177;
	st.local.v2.u32 	[%rd11], {%r197, %r198};
	st.local.f64 	[%rd11+8], %fd54;
	mov.u64 	%rd84, $str$1;
	cvta.global.u64 	%rd85, %rd84;
	add.u64 	%rd86, %SP, 0;
	{ // callseq 4, 0
	.param .b64 param0;
	st.param.b64 	[param0], %rd85;
	.param .b64 param1;
	st.param.b64 	[param1], %rd86;
	.param .b32 retval0;
	call.uni (retval0), 
	vprintf, 
	(
	param0, 
	param1
	);
	ld.param.b32 	%r199, [retval0];
	} // callseq 4
$L__BB0_78:
	bar.sync 	0;
	ld.global.u32 	%r201, [%rd10];
	ld.global.u32 	%r202, [%rd6];
	setp.le.s32 	%p78, %r201, %r202;
	@%p78 bra 	$L__BB0_81;
	ld.global.u32 	%r203, [%rd7];
	ld.global.u32 	%r204, [%rd5];
	setp.ge.s32 	%p79, %r203, %r204;
	@%p79 bra 	$L__BB0_81;
	ld.global.f32 	%f179, [%rd9];
	ld.global.f32 	%f180, [%rd4];
	setp.gt.f32 	%p80, %f179, %f180;
	@%p80 bra 	$L__BB0_8;
$L__BB0_81:
	ret;

}
	// .globl	_Z15assignment_stepPfS_PiS0_
.visible .entry _Z15assignment_stepPfS_PiS0_(
	.param .u64 .ptr .align 1 _Z15assignment_stepPfS_PiS0__param_0,
	.param .u64 .ptr .align 1 _Z15assignment_stepPfS_PiS0__param_1,
	.param .u64 .ptr .align 1 _Z15assignment_stepPfS_PiS0__param_2,
	.param .u64 .ptr .align 1 _Z15assignment_stepPfS_PiS0__param_3
)
{
	.reg .pred 	%p<26>;
	.reg .b32 	%r<111>;
	.reg .b32 	%f<102>;
	.reg .b64 	%rd<60>;

	ld.param.u64 	%rd13, [_Z15assignment_stepPfS_PiS0__param_0];
	ld.param.u64 	%rd14, [_Z15assignment_stepPfS_PiS0__param_1];
	ld.param.u64 	%rd11, [_Z15assignment_stepPfS_PiS0__param_2];
	ld.param.u64 	%rd12, [_Z15assignment_stepPfS_PiS0__param_3];
	cvta.to.global.u64 	%rd1, %rd14;
	cvta.to.global.u64 	%rd2, %rd13;
	mov.u32 	%r48, %ctaid.y;
	mov.u32 	%r49, %nctaid.x;
	mov.u32 	%r50, %ntid.x;
	mov.u32 	%r51, %ntid.y;
	mov.u32 	%r52, %ctaid.x;
	mov.u32 	%r53, %tid.y;
	mov.u32 	%r54, %tid.x;
	mad.lo.s32 	%r55, %r48, %r49, %r52;
	mul.lo.s32 	%r1, %r51, %r50;
	mad.lo.s32 	%r2, %r53, %r50, %r54;
	mad.lo.s32 	%r3, %r1, %r55, %r2;
	ld.const.u32 	%r4, [gpu_K];
	ld.const.u32 	%r5, [gpu_d];
	mul.lo.s32 	%r56, %r5, %r4;
	div.s32 	%r6, %r56, %r1;
	setp.lt.s32 	%p1, %r6, 1;
	@%p1 bra 	$L__BB1_7;
	and.b32  	%r7, %r6, 3;
	setp.lt.u32 	%p2, %r6, 4;
	mov.b32 	%r94, 0;
	@%p2 bra 	$L__BB1_4;
	and.b32  	%r94, %r6, 2147483644;
	mov.b32 	%r92, 0;
	mov.u32 	%r61, shared_centroids;
$L__BB1_3:
	mad.lo.s32 	%r59, %r92, %r1, %r2;
	mul.wide.u32 	%rd15, %r59, 4;
	add.s64 	%rd16, %rd1, %rd15;
	ld.global.f32 	%f20, [%rd16];
	shl.b32 	%r60, %r59, 2;
	add.s32 	%r62, %r61, %r60;
	st.shared.f32 	[%r62], %f20;
	add.s32 	%r63, %r59, %r1;
	mul.wide.u32 	%rd17, %r63, 4;
	add.s64 	%rd18, %rd1, %rd17;
	ld.global.f32 	%f21, [%rd18];
	shl.b32 	%r64, %r1, 2;
	add.s32 	%r65, %r62, %r64;
	st.shared.f32 	[%r65], %f21;
	add.s32 	%r66, %r63, %r1;
	mul.wide.u32 	%rd19, %r66, 4;
	add.s64 	%rd20, %rd1, %rd19;
	ld.global.f32 	%f22, [%rd20];
	add.s32 	%r67, %r65, %r64;
	st.shared.f32 	[%r67], %f22;
	add.s32 	%r68, %r66, %r1;
	mul.wide.u32 	%rd21, %r68, 4;
	add.s64 	%rd22, %rd1, %rd21;
	ld.global.f32 	%f23, [%rd22];
	add.s32 	%r69, %r67, %r64;
	st.shared.f32 	[%r69], %f23;
	add.s32 	%r92, %r92, 4;
	setp.ne.s32 	%p3, %r92, %r94;
	@%p3 bra 	$L__BB1_3;
$L__BB1_4:
	setp.eq.s32 	%p4, %r7, 0;
	@%p4 bra 	$L__BB1_7;
	mov.b32 	%r95, 0;
	mov.u32 	%r73, shared_centroids;
$L__BB1_6:
	.pragma "nounroll";
	mad.lo.s32 	%r71, %r94, %r1, %r2;
	mul.wide.u32 	%rd23, %r71, 4;
	add.s64 	%rd24, %rd1, %rd23;
	ld.global.f32 	%f24, [%rd24];
	shl.b32 	%r72, %r71, 2;
	add.s32 	%r74, %r73, %r72;
	st.shared.f32 	[%r74], %f24;
	add.s32 	%r94, %r94, 1;
	add.s32 	%r95, %r95, 1;
	setp.ne.s32 	%p5, %r95, %r7;
	@%p5 bra 	$L__BB1_6;
$L__BB1_7:
	bar.sync 	0;
	ld.const.u32 	%r75, [gpu_n];
	setp.ge.s32 	%p6, %r3, %r75;
	@%p6 bra 	$L__BB1_32;
	cvta.to.global.u64 	%rd25, %rd11;
	mul.wide.s32 	%rd26, %r3, 4;
	add.s64 	%rd3, %rd25, %rd26;
	ld.global.u32 	%r16, [%rd3];
	setp.lt.s32 	%p7, %r4, 1;
	mov.u32 	%r110, %r16;
	@%p7 bra 	$L__BB1_29;
	mul.lo.s32 	%r76, %r5, %r3;
	cvt.s64.s32 	%rd4, %r76;
	setp.lt.s32 	%p8, %r5, 1;
	@%p8 bra 	$L__BB1_23;
	and.b32  	%r17, %r5, 7;
	and.b32  	%r83, %r5, 2147483640;
	neg.s32 	%r18, %r83;
	shl.b64 	%rd27, %rd4, 2;
	add.s64 	%rd28, %rd27, %rd2;
	add.s64 	%rd5, %rd28, 16;
	mov.f32 	%f90, 0f7F7FFFFF;
	mov.b32 	%r96, 0;
	mov.u32 	%r110, %r16;
$L__BB1_11:
	setp.lt.u32 	%p15, %r5, 8;
	mul.lo.s32 	%r21, %r5, %r96;
	mov.f32 	%f98, 0f00000000;
	mov.b32 	%r100, 0;
	@%p15 bra 	$L__BB1_14;
	mul.wide.u32 	%rd29, %r21, 4;
	add.s64 	%rd30, %rd1, %rd29;
	add.s64 	%rd58, %rd30, 16;
	mov.f32 	%f98, 0f00000000;
	mov.u64 	%rd59, %rd5;
	mov.u32 	%r98, %r18;
$L__BB1_13:
	.pragma "nounroll";
	and.b32  	%r100, %r5, 2147483640;
	ld.global.f32 	%f31, [%rd59+-16];
	ld.global.f32 	%f32, [%rd58+-16];
	sub.f32 	%f33, %f31, %f32;
	fma.rn.f32 	%f34, %f33, %f33, %f98;
	ld.global.f32 	%f35, [%rd59+-12];
	ld.global.f32 	%f36, [%rd58+-12];
	sub.f32 	%f37, %f35, %f36;
	fma.rn.f32 	%f38, %f37, %f37, %f34;
	ld.global.f32 	%f39, [%rd59+-8];
	ld.global.f32 	%f40, [%rd58+-8];
	sub.f32 	%f41, %f39, %f40;
	fma.rn.f32 	%f42, %f41, %f41, %f38;
	ld.global.f32 	%f43, [%rd59+-4];
	ld.global.f32 	%f44, [%rd58+-4];
	sub.f32 	%f45, %f43, %f44;
	fma.rn.f32 	%f46, %f45, %f45, %f42;
	ld.global.f32 	%f47, [%rd59];
	ld.global.f32 	%f48, [%rd58];
	sub.f32 	%f49, %f47, %f48;
	fma.rn.f32 	%f50, %f49, %f49, %f46;
	ld.global.f32 	%f51, [%rd59+4];
	ld.global.f32 	%f52, [%rd58+4];
	sub.f32 	%f53, %f51, %f52;
	fma.rn.f32 	%f54, %f53, %f53, %f50;
	ld.global.f32 	%f55, [%rd59+8];
	ld.global.f32 	%f56, [%rd58+8];
	sub.f32 	%f57, %f55, %f56;
	fma.rn.f32 	%f58, %f57, %f57, %f54;
	ld.global.f32 	%f59, [%rd59+12];
	ld.global.f32 	%f60, [%rd58+12];
	sub.f32 	%f61, %f59, %f60;
	fma.rn.f32 	%f98, %f61, %f61, %f58;
	add.s32 	%r98, %r98, 8;
	add.s64 	%rd59, %rd59, 32;
	add.s64 	%rd58, %rd58, 32;
	setp.ne.s32 	%p16, %r98, 0;
	@%p16 bra 	$L__BB1_13;
$L__BB1_14:
	setp.eq.s32 	%p17, %r17, 0;
	@%p17 bra 	$L__BB1_22;
	add.s32 	%r85, %r17, -1;
	setp.lt.u32 	%p18, %r85, 3;
	@%p18 bra 	$L__BB1_17;
	cvt.u64.u32 	%rd31, %r100;
	add.s64 	%rd32, %rd31, %rd4;
	shl.b64 	%rd33, %rd32, 2;
	add.s64 	%rd34, %rd2, %rd33;
	ld.global.f32 	%f63, [%rd34];
	add.s32 	%r86, %r100, %r21;
	mul.wide.u32 	%rd35, %r86, 4;
	add.s64 	%rd36, %rd1, %rd35;
	ld.global.f32 	%f64, [%rd36];
	sub.f32 	%f65, %f63, %f64;
	fma.rn.f32 	%f66, %f65, %f65, %f98;
	ld.global.f32 	%f67, [%rd34+4];
	cvt.u64.u32 	%rd37, %r21;
	add.s64 	%rd38, %rd31, %rd37;
	shl.b64 	%rd39, %rd38, 2;
	add.s64 	%rd40, %rd1, %rd39;
	ld.global.f32 	%f68, [%rd40+4];
	sub.f32 	%f69, %f67, %f68;
	fma.rn.f32 	%f70, %f69, %f69, %f66;
	ld.global.f32 	%f71, [%rd34+8];
	ld.global.f32 	%f72, [%rd40+8];
	sub.f32 	%f73, %f71, %f72;
	fma.rn.f32 	%f74, %f73, %f73, %f70;
	ld.global.f32 	%f75, [%rd34+12];
	ld.global.f32 	%f76, [%rd40+12];
	sub.f32 	%f77, %f75, %f76;
	fma.rn.f32 	%f98, %f77, %f77, %f74;
	add.s32 	%r100, %r100, 4;
$L__BB1_17:
	and.b32  	%r87, %r5, 3;
	setp.eq.s32 	%p19, %r87, 0;
	@%p19 bra 	$L__BB1_22;
	setp.eq.s32 	%p20, %r87, 1;
	@%p20 bra 	$L__BB1_20;
	cvt.u64.u32 	%rd41, %r100;
	add.s64 	%rd42, %rd41, %rd4;
	shl.b64 	%rd43, %rd42, 2;
	add.s64 	%rd44, %rd2, %rd43;
	ld.global.f32 	%f79, [%rd44];
	add.s32 	%r88, %r100, %r21;
	mul.wide.u32 	%rd45, %r88, 4;
	add.s64 	%rd46, %rd1, %rd45;
	ld.global.f32 	%f80, [%rd46];
	sub.f32 	%f81, %f79, %f80;
	fma.rn.f32 	%f82, %f81, %f81, %f98;
	ld.global.f32 	%f83, [%rd44+4];
	cvt.u64.u32 	%rd47, %r21;
	add.s64 	%rd48, %rd41, %rd47;
	shl.b64 	%rd49, %rd48, 2;
	add.s64 	%rd50, %rd1, %rd49;
	ld.global.f32 	%f84, [%rd50+4];
	sub.f32 	%f85, %f83, %f84;
	fma.rn.f32 	%f98, %f85, %f85, %f82;
	add.s32 	%r100, %r100, 2;
$L__BB1_20:
	and.b32  	%r89, %r5, 1;
	setp.eq.b32 	%p21, %r89, 1;
	not.pred 	%p22, %p21;
	@%p22 bra 	$L__BB1_22;
	cvt.u64.u32 	%rd51, %r100;
	add.s64 	%rd52, %rd51, %rd4;
	shl.b64 	%rd53, %rd52, 2;
	add.s64 	%rd54, %rd2, %rd53;
	ld.global.f32 	%f86, [%rd54];
	add.s32 	%r90, %r100, %r21;
	mul.wide.u32 	%rd55, %r90, 4;
	add.s64 	%rd56, %rd1, %rd55;
	ld.global.f32 	%f87, [%rd56];
	sub.f32 	%f88, %f86, %f87;
	fma.rn.f32 	%f98, %f88, %f88, %f98;
$L__BB1_22:
	sqrt.rn.f32 	%f89, %f98;
	setp.lt.f32 	%p23, %f89, %f90;
	add.s32 	%r96, %r96, 1;
	selp.b32 	%r110, %r96, %r110, %p23;
	selp.f32 	%f90, %f89, %f90, %p23;
	setp.eq.s32 	%p24, %r96, %r4;
	@%p24 bra 	$L__BB1_29;
	bra.uni 	$L__BB1_11;
$L__BB1_23:
	and.b32  	%r32, %r4, 3;
	setp.lt.u32 	%p9, %r4, 4;
	mov.f32 	%f100, 0f7F7FFFFF;
	mov.b32 	%r107, 0;
	mov.u32 	%r110, %r16;
	@%p9 bra 	$L__BB1_26;
	and.b32  	%r107, %r4, 2147483644;
	mov.f32 	%f100, 0f7F7FFFFF;
	mov.b32 	%r102, 0;
	mov.u32 	%r110, %r16;
$L__BB1_25:
	setp.gt.f32 	%p10, %f100, 0f00000000;
	add.s32 	%r80, %r102, 1;
	selp.b32 	%r110, %r80, %r110, %p10;
	selp.f32 	%f100, 0f00000000, %f100, %p10;
	add.s32 	%r102, %r102, 4;
	setp.ne.s32 	%p11, %r102, %r107;
	@%p11 bra 	$L__BB1_25;
$L__BB1_26:
	setp.eq.s32 	%p12, %r32, 0;
	@%p12 bra 	$L__BB1_29;
	mov.b32 	%r109, 0;
$L__BB1_28:
	.pragma "nounroll";
	setp.gt.f32 	%p13, %f100, 0f00000000;
	add.s32 	%r107, %r107, 1;
	selp.b32 	%r110, %r107, %r110, %p13;
	selp.f32 	%f100, 0f00000000, %f100, %p13;
	add.s32 	%r109, %r109, 1;
	setp.ne.s32 	%p14, %r109, %r32;
	@%p14 bra 	$L__BB1_28;
$L__BB1_29:
	setp.eq.s32 	%p25, %r16, %r110;
	@%p25 bra 	$L__BB1_31;
	cvta.to.global.u64 	%rd57, %rd12;
	atom.global.add.u32 	%r91, [%rd57], 1;
$L__BB1_31:
	st.global.u32 	[%rd3], %r110;
$L__BB1_32:
	ret;

}
	// .globl	_Z18update_step_pointsPfPiS_S0_
.visible .entry _Z18update_step_pointsPfPiS_S0_(
	.param .u64 .ptr .align 1 _Z18update_step_pointsPfPiS_S0__param_0,
	.param .u64 .ptr .align 1 _Z18update_step_pointsPfPiS_S0__param_1,
	.param .u64 .ptr .align 1 _Z18update_step_pointsPfPiS_S0__param_2,
	.param .u64 .ptr .align 1 _Z18update_step_pointsPfPiS_S0__param_3
)
{
	.reg .pred 	%p<11>;
	.reg .b32 	%r<58>;
	.reg .b32 	%f<59>;
	.reg .b64 	%rd<32>;

	ld.param.u64 	%rd6, [_Z18update_step_pointsPfPiS_S0__param_0];
	ld.param.u64 	%rd3, [_Z18update_step_pointsPfPiS_S0__param_1];
	ld.param.u64 	%rd5, [_Z18update_step_pointsPfPiS_S0__param_3];
	cvta.to.global.u64 	%rd1, %rd6;
	mov.u32 	%r31, %ctaid.y;
	mov.u32 	%r32, %nctaid.x;
	mov.u32 	%r33, %ntid.x;
	mov.u32 	%r34, %ntid.y;
	mov.u32 	%r35, %ctaid.x;
	mov.u32 	%r36, %tid.y;
	mov.u32 	%r37, %tid.x;
	mad.lo.s32 	%r38, %r31, %r32, %r35;
	mad.lo.s32 	%r39, %r38, %r34, %r36;
	mad.lo.s32 	%r1, %r39, %r33, %r37;
	ld.const.u32 	%r40, [gpu_n];
	setp.ge.s32 	%p1, %r1, %r40;
	@%p1 bra 	$L__BB2_14;
	cvta.to.global.u64 	%rd7, %rd3;
	cvta.to.global.u64 	%rd8, %rd5;
	ld.const.u32 	%r2, [gpu_d];
	mul.lo.s32 	%r3, %r2, %r1;
	mul.wide.s32 	%rd9, %r1, 4;
	add.s64 	%rd10, %rd7, %rd9;
	ld.global.u32 	%r4, [%rd10];
	mul.wide.s32 	%rd11, %r4, 4;
	add.s64 	%rd12, %rd8, %rd11;
	atom.global.add.u32 	%r41, [%rd12+-4], 1;
	setp.lt.s32 	%p2, %r2, 1;
	@%p2 bra 	$L__BB2_14;
	add.s32 	%r43, %r4, -1;
	mul.lo.s32 	%r5, %r2, %r43;
	setp.lt.u32 	%p3, %r2, 16;
	mov.b32 	%r53, 0;
	@%p3 bra 	$L__BB2_5;
	and.b32  	%r53, %r2, 2147483632;
	neg.s32 	%r51, %r53;
	mov.u32 	%r49, %r3;
	mov.u32 	%r50, %r5;
$L__BB2_4:
	.pragma "nounroll";
	ld.param.u64 	%rd30, [_Z18update_step_pointsPfPiS_S0__param_2];
	mul.wide.s32 	%rd13, %r50, 4;
	cvta.to.global.u64 	%rd14, %rd30;
	add.s64 	%rd15, %rd14, %rd13;
	mul.wide.s32 	%rd16, %r49, 4;
	add.s64 	%rd17, %rd1, %rd16;
	ld.global.f32 	%f1, [%rd17];
	atom.global.add.f32 	%f2, [%rd15], %f1;
	ld.global.f32 	%f3, [%rd17+4];
	atom.global.add.f32 	%f4, [%rd15+4], %f3;
	ld.global.f32 	%f5, [%rd17+8];
	atom.global.add.f32 	%f6, [%rd15+8], %f5;
	ld.global.f32 	%f7, [%rd17+12];
	atom.global.add.f32 	%f8, [%rd15+12], %f7;
	ld.global.f32 	%f9, [%rd17+16];
	atom.global.add.f32 	%f10, [%rd15+16], %f9;
	ld.global.f32 	%f11, [%rd17+20];
	atom.global.add.f32 	%f12, [%rd15+20], %f11;
	ld.global.f32 	%f13, [%rd17+24];
	atom.global.add.f32 	%f14, [%rd15+24], %f13;
	ld.global.f32 	%f15, [%rd17+28];
	atom.global.add.f32 	%f16, [%rd15+28], %f15;
	ld.global.f32 	%f17, [%rd17+32];
	atom.global.add.f32 	%f18, [%rd15+32], %f17;
	ld.global.f32 	%f19, [%rd17+36];
	atom.global.add.f32 	%f20, [%rd15+36], %f19;
	ld.global.f32 	%f21, [%rd17+40];
	atom.global.add.f32 	%f22, [%rd15+40], %f21;
	ld.global.f32 	%f23, [%rd17+44];
	atom.global.add.f32 	%f24, [%rd15+44], %f23;
	ld.global.f32 	%f25, [%rd17+48];
	atom.global.add.f32 	%f26, [%rd15+48], %f25;
	ld.global.f32 	%f27, [%rd17+52];
	atom.global.add.f32 	%f28, [%rd15+52], %f27;
	ld.global.f32 	%f29, [%rd17+56];
	atom.global.add.f32 	%f30, [%rd15+56], %f29;
	ld.global.f32 	%f31, [%rd17+60];
	atom.global.add.f32 	%f32, [%rd15+60], %f31;
	add.s32 	%r51, %r51, 16;
	add.s32 	%r50, %r50, 16;
	add.s32 	%r49, %r49, 16;
	setp.ne.s32 	%p4, %r51, 0;
	@%p4 bra 	$L__BB2_4;
$L__BB2_5:
	and.b32  	%r15, %r2, 15;
	setp.eq.s32 	%p5, %r15, 0;
	@%p5 bra 	$L__BB2_14;
	ld.param.u64 	%rd31, [_Z18update_step_pointsPfPiS_S0__param_2];
	cvta.to.global.u64 	%rd2, %rd31;
	and.b32  	%r16, %r2, 7;
	setp.lt.u32 	%p6, %r15, 8;
	@%p6 bra 	$L__BB2_8;
	add.s32 	%r45, %r5, %r53;
	mul.wide.s32 	%rd18, %r45, 4;
	add.s64 	%rd19, %rd2, %rd18;
	add.s32 	%r46, %r53, %r3;
	mul.wide.s32 	%rd20, %r46, 4;
	add.s64 	%rd21, %rd1, %rd20;
	ld.global.f32 	%f33, [%rd21];
	atom.global.add.f32 	%f34, [%rd19], %f33;
	ld.global.f32 	%f35, [%rd21+4];
	atom.global.add.f32 	%f36, [%rd19+4], %f35;
	ld.global.f32 	%f37, [%rd21+8];
	atom.global.add.f32 	%f38, [%rd19+8], %f37;
	ld.global.f32 	%f39, [%rd21+12];
	atom.global.add.f32 	%f40, [%rd19+12], %f39;
	ld.global.f32 	%f41, [%rd21+16];
	atom.global.add.f32 	%f42, [%rd19+16], %f41;
	ld.global.f32 	%f43, [%rd21+20];
	atom.global.add.f32 	%f44, [%rd19+20], %f43;
	ld.global.f32 	%f45, [%rd21+24];
	atom.global.add.f32 	%f46, [%rd19+24], %f45;
	ld.global.f32 	%f47, [%rd21+28];
	atom.global.add.f32 	%f48, [%rd19+28], %f47;
	add.s32 	%r53, %r53, 8;
$L__BB2_8:
	setp.eq.s32 	%p7, %r16, 0;
	@%p7 bra 	$L__BB2_14;
	and.b32  	%r19, %r2, 3;
	setp.lt.u32 	%p8, %r16, 4;
	@%p8 bra 	$L__BB2_11;
	add.s32 	%r47, %r5, %r53;
	mul.wide.s32 	%rd22, %r47, 4;
	add.s64 	%rd23, %rd2, %rd22;
	add.s32 	%r48, %r53, %r3;
	mul.wide.s32 	%rd24, %r48, 4;
	add.s64 	%rd25, %rd1, %rd24;
	ld.global.f32 	%f49, [%rd25];
	atom.global.add.f32 	%f50, [%rd23], %f49;
	ld.global.f32 	%f51, [%rd25+4];
	atom.global.add.f32 	%f52, [%rd23+4], %f51;
	ld.global.f32 	%f53, [%rd25+8];
	atom.global.add.f32 	%f54, [%rd23+8], %f53;
	ld.global.f32 	%f55, [%rd25+12];
	atom.global.add.f32 	%f56, [%rd23+12], %f55;
	add.s32 	%r53, %r53, 4;
$L__BB2_11:
	setp.eq.s32 	%p9, %r19, 0;
	@%p9 bra 	$L__BB2_14;
	add.s32 	%r57, %r53, %r3;
	add.s32 	%r56, %r53, %r5;
	neg.s32 	%r55, %r19;
$L__BB2_13:
	.pragma "nounroll";
	mul.wide.s32 	%rd26, %r57, 4;
	add.s64 	%rd27, %rd1, %rd26;
	mul.wide.s32 	%rd28, %r56, 4;
	add.s64 	%rd29, %rd2, %rd28;
	ld.global.f32 	%f57, [%rd27];
	atom.global.add.f32 	%f58, [%rd29], %f57;
	add.s32 	%r57, %r57, 1;
	add.s32 	%r56, %r56, 1;
	add.s32 	%r55, %r55, 1;
	setp.ne.s32 	%p10, %r55, 0;
	@%p10 bra 	$L__BB2_13;
$L__BB2_14:
	ret;

}
	// .globl	_Z21update_step_centroidsPfS_PiS_
.visible .entry _Z21update_step_centroidsPfS_PiS_(
	.param .u64 .ptr .align 1 _Z21update_step_centroidsPfS_PiS__param_0,
	.param .u64 .ptr .align 1 _Z21update_step_centroidsPfS_PiS__param_1,
	.param .u64 .ptr .align 1 _Z21update_step_centroidsPfS_PiS__param_2,
	.param .u64 .ptr .align 1 _Z21update_step_centroidsPfS_PiS__param_3
)
{
	.reg .pred 	%p<42>;
	.reg .b32 	%r<70>;
	.reg .b32 	%f<30>;
	.reg .b64 	%rd<19>;
	.reg .b64 	%fd<59>;

	ld.param.u64 	%rd8, [_Z21update_step_centroidsPfS_PiS__param_0];
	ld.param.u64 	%rd9, [_Z21update_step_centroidsPfS_PiS__param_1];
	ld.param.u64 	%rd7, [_Z21update_step_centroidsPfS_PiS__param_2];
	ld.param.u64 	%rd10, [_Z21update_step_centroidsPfS_PiS__param_3];
	cvta.to.global.u64 	%rd1, %rd9;
	cvta.to.global.u64 	%rd2, %rd8;
	cvta.to.global.u64 	%rd3, %rd10;
	mov.u32 	%r17, %ctaid.y;
	mov.u32 	%r18, %nctaid.x;
	mov.u32 	%r19, %ntid.x;
	mov.u32 	%r20, %ntid.y;
	mov.u32 	%r21, %ctaid.x;
	mov.u32 	%r22, %tid.y;
	mov.u32 	%r23, %tid.x;
	mad.lo.s32 	%r24, %r17, %r18, %r21;
	mad.lo.s32 	%r25, %r24, %r20, %r22;
	mad.lo.s32 	%r1, %r25, %r19, %r23;
	ld.const.u32 	%r26, [gpu_K];
	setp.ge.s32 	%p2, %r1, %r26;
	@%p2 bra 	$L__BB3_25;
	ld.const.u32 	%r2, [gpu_d];
	setp.lt.s32 	%p3, %r2, 1;
	@%p3 bra 	$L__BB3_23;
	mul.lo.s32 	%r3, %r2, %r1;
	cvta.to.global.u64 	%rd11, %rd7;
	mul.wide.s32 	%rd12, %r1, 4;
	add.s64 	%rd4, %rd11, %rd12;
	mov.f64 	%fd22, 0d4000000000000000;
	{
	.reg .b32 %temp; 
	mov.b64 	{%temp, %r4}, %fd22;
	}
	and.b32  	%r5, %r4, 2146435072;
	setp.eq.s32 	%p4, %r5, 1062207488;
	setp.lt.s32 	%p5, %r4, 0;
	selp.b32 	%r6, 0, 2146435072, %p5;
	and.b32  	%r28, %r4, 2147483647;
	setp.ne.s32 	%p6, %r28, 1071644672;
	and.pred  	%p1, %p4, %p6;
	setp.eq.s32 	%p7, %r2, 1;
	mov.b32 	%r69, 0;
	@%p7 bra 	$L__BB3_16;
	and.b32  	%r29, %r2, 2147483646;
	neg.s32 	%r68, %r29;
	mov.u32 	%r67, %r3;
$L__BB3_4:
	setp.lt.s32 	%p8, %r4, 0;
	setp.eq.s32 	%p9, %r5, 1062207488;
	mul.wide.s32 	%rd13, %r67, 4;
	add.s64 	%rd14, %rd1, %rd13;
	add.s64 	%rd5, %rd14, 4;
	add.s64 	%rd15, %rd2, %rd13;
	add.s64 	%rd6, %rd15, 4;
	ld.global.f32 	%f14, [%rd15];
	ld.global.u32 	%r30, [%rd4];
	cvt.rn.f32.s32 	%f15, %r30;
	div.rn.f32 	%f16, %f14, %f15;
	st.global.f32 	[%rd15], %f16;
	ld.global.f32 	%f17, [%rd14];
	sub.f32 	%f2, %f17, %f16;
	cvt.f64.f32 	%fd1, %f2;
	{
	.reg .b32 %temp; 
	mov.b64 	{%temp, %r10}, %fd1;
	}
	abs.f64 	%fd2, %fd1;
	{ // callseq 5, 0
	.param .b64 param0;
	st.param.f64 	[param0], %fd2;
	.param .b64 retval0;
	call.uni (retval0), 
	__internal_accurate_pow, 
	(
	param0
	);
	ld.param.f64 	%fd23, [retval0];
	} // callseq 5
	setp.lt.s32 	%p11, %r10, 0;
	neg.f64 	%fd25, %fd23;
	selp.f64 	%fd26, %fd25, %fd23, %p9;
	selp.f64 	%fd27, %fd26, %fd23, %p11;
	setp.eq.f32 	%p12, %f2, 0f00000000;
	selp.b32 	%r31, %r10, 0, %p9;
	or.b32  	%r32, %r31, 2146435072;
	selp.b32 	%r33, %r32, %r31, %p8;
	mov.b32 	%r34, 0;
	mov.b64 	%fd28, {%r34, %r33};
	selp.f64 	%fd55, %fd28, %fd27, %p12;
	add.f64 	%fd29, %fd1, 0d4000000000000000;
	{
	.reg .b32 %temp; 
	mov.b64 	{%temp, %r35}, %fd29;
	}
	and.b32  	%r36, %r35, 2146435072;
	setp.ne.s32 	%p13, %r36, 2146435072;
	@%p13 bra 	$L__BB3_9;
	setp.num.f32 	%p14, %f2, %f2;
	@%p14 bra 	$L__BB3_7;
	mov.f64 	%fd30, 0d4000000000000000;
	add.rn.f64 	%fd55, %fd1, %fd30;
	bra.uni 	$L__BB3_9;
$L__BB3_7:
	setp.neu.f64 	%p15, %fd2, 0d7FF0000000000000;
	@%p15 bra 	$L__BB3_9;
	setp.lt.s32 	%p16, %r10, 0;
	or.b32  	%r37, %r6, -2147483648;
	selp.b32 	%r38, %r37, %r6, %p1;
	selp.b32 	%r39, %r38, %r6, %p16;
	mov.b32 	%r40, 0;
	mov.b64 	%fd55, {%r40, %r39};
$L__BB3_9:
	setp.lt.s32 	%p17, %r4, 0;
	setp.eq.s32 	%p18, %r5, 1062207488;
	setp.eq.f32 	%p20, %f2, 0f3F800000;
	selp.f64 	%fd31, 0d3FF0000000000000, %fd55, %p20;
	cvt.f64.f32 	%fd32, %f29;
	add.f64 	%fd33, %fd31, %fd32;
	cvt.rn.f32.f64 	%f3, %fd33;
	ld.global.f32 	%f18, [%rd6];
	ld.global.u32 	%r41, [%rd4];
	cvt.rn.f32.s32 	%f19, %r41;
	div.rn.f32 	%f20, %f18, %f19;
	st.global.f32 	[%rd6], %f20;
	ld.global.f32 	%f21, [%rd5];
	sub.f32 	%f4, %f21, %f20;
	cvt.f64.f32 	%fd7, %f4;
	{
	.reg .b32 %temp; 
	mov.b64 	{%temp, %r11}, %fd7;
	}
	abs.f64 	%fd8, %fd7;
	{ // callseq 6, 0
	.param .b64 param0;
	st.param.f64 	[param0], %fd8;
	.param .b64 retval0;
	call.uni (retval0), 
	__internal_accurate_pow, 
	(
	param0
	);
	ld.param.f64 	%fd34, [retval0];
	} // callseq 6
	setp.lt.s32 	%p21, %r11, 0;
	neg.f64 	%fd36, %fd34;
	selp.f64 	%fd37, %fd36, %fd34, %p18;
	selp.f64 	%fd38, %fd37, %fd34, %p21;
	setp.eq.f32 	%p22, %f4, 0f00000000;
	selp.b32 	%r42, %r11, 0, %p18;
	or.b32  	%r43, %r42, 2146435072;
	selp.b32 	%r44, %r43, %r42, %p17;
	mov.b32 	%r45, 0;
	mov.b64 	%fd39, {%r45, %r44};
	selp.f64 	%fd56, %fd39, %fd38, %p22;
	add.f64 	%fd40, %fd7, 0d4000000000000000;
	{
	.reg .b32 %temp; 
	mov.b64 	{%temp, %r46}, %fd40;
	}
	and.b32  	%r47, %r46, 2146435072;
	setp.ne.s32 	%p23, %r47, 2146435072;
	@%p23 bra 	$L__BB3_14;
	setp.nan.f32 	%p24, %f4, %f4;
	@%p24 bra 	$L__BB3_13;
	setp.neu.f64 	%p25, %fd8, 0d7FF0000000000000;
	@%p25 bra 	$L__BB3_14;
	setp.lt.s32 	%p26, %r11, 0;
	or.b32  	%r48, %r6, -2147483648;
	selp.b32 	%r49, %r48, %r6, %p1;
	selp.b32 	%r50, %r49, %r6, %p26;
	mov.b32 	%r51, 0;
	mov.b64 	%fd56, {%r51, %r50};
	bra.uni 	$L__BB3_14;
$L__BB3_13:
	mov.f64 	%fd41, 0d4000000000000000;
	add.rn.f64 	%fd56, %fd7, %fd41;
$L__BB3_14:
	setp.eq.f32 	%p27, %f4, 0f3F800000;
	selp.f64 	%fd42, 0d3FF0000000000000, %fd56, %p27;
	cvt.f64.f32 	%fd43, %f3;
	add.f64 	%fd44, %fd42, %fd43;
	cvt.rn.f32.f64 	%f29, %fd44;
	add.s32 	%r68, %r68, 2;
	add.s32 	%r67, %r67, 2;
	setp.ne.s32 	%p28, %r68, 0;
	@%p28 bra 	$L__BB3_4;
	cvt.f64.f32 	%fd57, %f29;
	and.b32  	%r69, %r2, 2147483646;
$L__BB3_16:
	and.b32  	%r52, %r2, 1;
	setp.eq.b32 	%p29, %r52, 1;
	not.pred 	%p30, %p29;
	@%p30 bra 	$L__BB3_23;
	setp.lt.s32 	%p31, %r4, 0;
	setp.eq.s32 	%p32, %r5, 1062207488;
	add.s32 	%r53, %r3, %r69;
	mul.wide.s32 	%rd16, %r53, 4;
	add.s64 	%rd17, %rd2, %rd16;
	ld.global.f32 	%f22, [%rd17];
	ld.global.u32 	%r54, [%rd4];
	cvt.rn.f32.s32 	%f23, %r54;
	div.rn.f32 	%f24, %f22, %f23;
	st.global.f32 	[%rd17], %f24;
	add.s64 	%rd18, %rd1, %rd16;
	ld.global.f32 	%f25, [%rd18];
	sub.f32 	%f7, %f25, %f24;
	cvt.f64.f32 	%fd15, %f7;
	{
	.reg .b32 %temp; 
	mov.b64 	{%temp, %r16}, %fd15;
	}
	abs.f64 	%fd16, %fd15;
	{ // callseq 7, 0
	.param .b64 param0;
	st.param.f64 	[param0], %fd16;
	.param .b64 retval0;
	call.uni (retval0), 
	__internal_accurate_pow, 
	(
	param0
	);
	ld.param.f64 	%fd45, [retval0];
	} // callseq 7
	setp.lt.s32 	%p34, %r16, 0;
	neg.f64 	%fd47, %fd45;
	selp.f64 	%fd48, %fd47, %fd45, %p32;
	selp.f64 	%fd49, %fd48, %fd45, %p34;
	setp.eq.f32 	%p35, %f7, 0f00000000;
	selp.b32 	%r55, %r16, 0, %p32;
	or.b32  	%r56, %r55, 2146435072;
	selp.b32 	%r57, %r56, %r55, %p31;
	mov.b32 	%r58, 0;
	mov.b64 	%fd50, {%r58, %r57};
	selp.f64 	%fd58, %fd50, %fd49, %p35;
	add.f64 	%fd51, %fd15, 0d4000000000000000;
	{
	.reg .b32 %temp; 
	mov.b64 	{%temp, %r59}, %fd51;
	}
	and.b32  	%r60, %r59, 2146435072;
	setp.ne.s32 	%p36, %r60, 2146435072;
	@%p36 bra 	$L__BB3_22;
	setp.nan.f32 	%p37, %f7, %f7;
	@%p37 bra 	$L__BB3_21;
	setp.neu.f64 	%p38, %fd16, 0d7FF0000000000000;
	@%p38 bra 	$L__BB3_22;
	setp.lt.s32 	%p39, %r16, 0;
	or.b32  	%r61, %r6, -2147483648;
	selp.b32 	%r62, %r61, %r6, %p1;
	selp.b32 	%r63, %r62, %r6, %p39;
	mov.b32 	%r64, 0;
	mov.b64 	%fd58, {%r64, %r63};
	bra.uni 	$L__BB3_22;
$L__BB3_21:
	mov.f64 	%fd52, 0d4000000000000000;
	add.rn.f64 	%fd58, %fd15, %fd52;
$L__BB3_22:
	setp.eq.f32 	%p40, %f7, 0f3F800000;
	selp.f64 	%fd53, 0d3FF0000000000000, %fd58, %p40;
	add.f64 	%fd54, %fd53, %fd57;
	cvt.rn.f32.f64 	%f29, %fd54;
$L__BB3_23:
	sqrt.rn.f32 	%f10, %f29;
	ld.global.f32 	%f26, [%rd3];
	setp.leu.f32 	%p41, %f10, %f26;
	@%p41 bra 	$L__BB3_25;
	mov.b32 	%r65, %f10;
	atom.global.exch.b32 	%r66, [%rd3], %r65;
$L__BB3_25:
	ret;

}
.func  (.param .b64 func_retval0) __internal_accurate_pow(
	.param .b64 __internal_accurate_pow_param_0
)
{
	.reg .pred 	%p<8>;
	.reg .b32 	%r<49>;
	.reg .b32 	%f<3>;
	.reg .b64 	%fd<109>;

	ld.param.f64 	%fd10, [__internal_accurate_pow_param_0];
	{
	.reg .b32 %temp; 
	mov.b64 	{%temp, %r46}, %fd10;
	}
	{
	.reg .b32 %temp; 
	mov.b64 	{%r45, %temp}, %fd10;
	}
	shr.u32 	%r47, %r46, 20;
	setp.gt.u32 	%p1, %r46, 1048575;
	@%p1 bra 	$L__BB4_2;
	mul.f64 	%fd11, %fd10, 0d4350000000000000;
	{
	.reg .b32 %temp; 
	mov.b64 	{%temp, %r46}, %fd11;
	}
	{
	.reg .b32 %temp; 
	mov.b64 	{%r45, %temp}, %fd11;
	}
	shr.u32 	%r16, %r46, 20;
	add.s32 	%r47, %r16, -54;
$L__BB4_2:
	add.s32 	%r48, %r47, -1023;
	and.b32  	%r17, %r46, -2146435073;
	or.b32  	%r18, %r17, 1072693248;
	mov.b64 	%fd107, {%r45, %r18};
	setp.lt.u32 	%p2, %r18, 1073127583;
	@%p2 bra 	$L__BB4_4;
	{
	.reg .b32 %temp; 
	mov.b64 	{%r19, %temp}, %fd107;
	}
	{
	.reg .b32 %temp; 
	mov.b64 	{%temp, %r20}, %fd107;
	}
	add.s32 	%r21, %r20, -1048576;
	mov.b64 	%fd107, {%r19, %r21};
	add.s32 	%r48, %r47, -1022;
$L__BB4_4:
	add.f64 	%fd12, %fd107, 0dBFF0000000000000;
	add.f64 	%fd13, %fd107, 0d3FF0000000000000;
	rcp.approx.ftz.f64 	%fd14, %fd13;
	neg.f64 	%fd15, %fd13;
	fma.rn.f64 	%fd16, %fd15, %fd14, 0d3FF0000000000000;
	fma.rn.f64 	%fd17, %fd16, %fd16, %fd16;
	fma.rn.f64 	%fd18, %fd17, %fd14, %fd14;
	mul.f64 	%fd19, %fd12, %fd18;
	fma.rn.f64 	%fd20, %fd12, %fd18, %fd19;
	mul.f64 	%fd21, %fd20, %fd20;
	fma.rn.f64 	%fd22, %fd21, 0d3EB0F5FF7D2CAFE2, 0d3ED0F5D241AD3B5A;
	fma.rn.f64 	%fd23, %fd22, %fd21, 0d3EF3B20A75488A3F;
	fma.rn.f64 	%fd24, %fd23, %fd21, 0d3F1745CDE4FAECD5;
	fma.rn.f64 	%fd25, %fd24, %fd21, 0d3F3C71C7258A578B;
	fma.rn.f64 	%fd26, %fd25, %fd21, 0d3F6249249242B910;
	fma.rn.f64 	%fd27, %fd26, %fd21, 0d3F89999999999DFB;
	sub.f64 	%fd28, %fd12, %fd20;
	add.f64 	%fd29, %fd28, %fd28;
	neg.f64 	%fd30, %fd20;
	fma.rn.f64 	%fd31, %fd30, %fd12, %fd29;
	mul.f64 	%fd32, %fd18, %fd31;
	fma.rn.f64 	%fd33, %fd21, %fd27, 0d3FB5555555555555;
	mov.f64 	%fd34, 0d3FB5555555555555;
	sub.f64 	%fd35, %fd34, %fd33;
	fma.rn.f64 	%fd36, %fd21, %fd27, %fd35;
	add.f64 	%fd37, %fd36, 0dBC46A4CB00B9E7B0;
	add.f64 	%fd38, %fd33, %fd37;
	sub.f64 	%fd39, %fd33, %fd38;
	add.f64 	%fd40, %fd37, %fd39;
	mul.rn.f64 	%fd41, %fd20, %fd20;
	neg.f64 	%fd42, %fd41;
	fma.rn.f64 	%fd43, %fd20, %fd20, %fd42;
	{
	.reg .b32 %temp; 
	mov.b64 	{%r22, %temp}, %fd32;
	}
	{
	.reg .b32 %temp; 
	mov.b64 	{%temp, %r23}, %fd32;
	}
	add.s32 	%r24, %r23, 1048576;
	mov.b64 	%fd44, {%r22, %r24};
	fma.rn.f64 	%fd45, %fd20, %fd44, %fd43;
	mul.rn.f64 	%fd46, %fd41, %fd20;
	neg.f64 	%fd47, %fd46;
	fma.rn.f64 	%fd48, %fd41, %fd20, %fd47;
	fma.rn.f64 	%fd49, %fd41, %fd32, %fd48;
	fma.rn.f64 	%fd50, %fd45, %fd20, %fd49;
	mul.rn.f64 	%fd51, %fd38, %fd46;
	neg.f64 	%fd52, %fd51;
	fma.rn.f64 	%fd53, %fd38, %fd46, %fd52;
	fma.rn.f64 	%fd54, %fd38, %fd50, %fd53;
	fma.rn.f64 	%fd55, %fd40, %fd46, %fd54;
	add.f64 	%fd56, %fd51, %fd55;
	sub.f64 	%fd57, %fd51, %fd56;
	add.f64 	%fd58, %fd55, %fd57;
	add.f64 	%fd59, %fd20, %fd56;
	sub.f64 	%fd60, %fd20, %fd59;
	add.f64 	%fd61, %fd56, %fd60;
	add.f64 	%fd62, %fd58, %fd61;
	add.f64 	%fd63, %fd32, %fd62;
	add.f64 	%fd64, %fd59, %fd63;
	sub.f64 	%fd65, %fd59, %fd64;
	add.f64 	%fd66, %fd63, %fd65;
	xor.b32  	%r25, %r48, -2147483648;
	mov.b32 	%r26, 1127219200;
	mov.b64 	%fd67, {%r25, %r26};
	mov.b32 	%r27, -2147483648;
	mov.b64 	%fd68, {%r27, %r26};
	sub.f64 	%fd69, %fd67, %fd68;
	fma.rn.f64 	%fd70, %fd69, 0d3FE62E42FEFA39EF, %fd64;
	fma.rn.f64 	%fd71, %fd69, 0dBFE62E42FEFA39EF, %fd70;
	sub.f64 	%fd72, %fd71, %fd64;
	sub.f64 	%fd73, %fd66, %fd72;
	fma.rn.f64 	%fd74, %fd69, 0d3C7ABC9E3B39803F, %fd73;
	add.f64 	%fd75, %fd70, %fd74;
	sub.f64 	%fd76, %fd70, %fd75;
	add.f64 	%fd77, %fd74, %fd76;
	mov.f64 	%fd78, 0d4000000000000000;
	{
	.reg .b32 %temp; 
	mov.b64 	{%temp, %r28}, %fd78;
	}
	{
	.reg .b32 %temp; 
	mov.b64 	{%r29, %temp}, %fd78;
	}
	shl.b32 	%r30, %r28, 1;
	setp.gt.u32 	%p3, %r30, -33554433;
	and.b32  	%r31, %r28, -15728641;
	selp.b32 	%r32, %r31, %r28, %p3;
	mov.b64 	%fd79, {%r29, %r32};
	mul.rn.f64 	%fd80, %fd75, %fd79;
	neg.f64 	%fd81, %fd80;
	fma.rn.f64 	%fd82, %fd75, %fd79, %fd81;
	fma.rn.f64 	%fd83, %fd77, %fd79, %fd82;
	add.f64 	%fd4, %fd80, %fd83;
	sub.f64 	%fd84, %fd80, %fd4;
	add.f64 	%fd5, %fd83, %fd84;
	fma.rn.f64 	%fd85, %fd4, 0d3FF71547652B82FE, 0d4338000000000000;
	{
	.reg .b32 %temp; 
	mov.b64 	{%r13, %temp}, %fd85;
	}
	mov.f64 	%fd86, 0dC338000000000000;
	add.rn.f64 	%fd87, %fd85, %fd86;
	fma.rn.f64 	%fd88, %fd87, 0dBFE62E42FEFA39EF, %fd4;
	fma.rn.f64 	%fd89, %fd87, 0dBC7ABC9E3B39803F, %fd88;
	fma.rn.f64 	%fd90, %fd89, 0d3E5ADE1569CE2BDF, 0d3E928AF3FCA213EA;
	fma.rn.f64 	%fd91, %fd90, %fd89, 0d3EC71DEE62401315;
	fma.rn.f64 	%fd92, %fd91, %fd89, 0d3EFA01997C89EB71;
	fma.rn.f64 	%fd93, %fd92, %fd89, 0d3F2A01A014761F65;
	fma.rn.f64 	%fd94, %fd93, %fd89, 0d3F56C16C1852B7AF;
	fma.rn.f64 	%fd95, %fd94, %fd89, 0d3F81111111122322;
	fma.rn.f64 	%fd96, %fd95, %fd89, 0d3FA55555555502A1;
	fma.rn.f64 	%fd97, %fd96, %fd89, 0d3FC5555555555511;
	fma.rn.f64 	%fd98, %fd97, %fd89, 0d3FE000000000000B;
	fma.rn.f64 	%fd99, %fd98, %fd89, 0d3FF0000000000000;
	fma.rn.f64 	%fd100, %fd99, %fd89, 0d3FF0000000000000;
	{
	.reg .b32 %temp; 
	mov.b64 	{%r14, %temp}, %fd100;
	}
	{
	.reg .b32 %temp; 
	mov.b64 	{%temp, %r15}, %fd100;
	}
	shl.b32 	%r33, %r13, 20;
	add.s32 	%r34, %r33, %r15;
	mov.b64 	%fd108, {%r14, %r34};
	{
	.reg .b32 %temp; 
	mov.b64 	{%temp, %r35}, %fd4;
	}
	mov.b32 	%f2, %r35;
	abs.f32 	%f1, %f2;
	setp.lt.f32 	%p4, %f1, 0f4086232B;
	@%p4 bra 	$L__BB4_7;
	setp.lt.f64 	%p5, %fd4, 0d0000000000000000;
	add.f64 	%fd101, %fd4, 0d7FF0000000000000;
	selp.f64 	%fd108, 0d0000000000000000, %fd101, %p5;
	setp.geu.f32 	%p6, %f1, 0f40874800;
	@%p6 bra 	$L__BB4_7;
	shr.u32 	%r36, %r13, 31;
	add.s32 	%r37, %r13, %r36;
	shr.s32 	%r38, %r37, 1;
	shl.b32 	%r39, %r38, 20;
	add.s32 	%r40, %r15, %r39;
	mov.b64 	%fd102, {%r14, %r40};
	sub.s32 	%r41, %r13, %r38;
	shl.b32 	%r42, %r41, 20;
	add.s32 	%r43, %r42, 1072693248;
	mov.b32 	%r44, 0;
	mov.b64 	%fd103, {%r44, %r43};
	mul.f64 	%fd108, %fd103, %fd102;
$L__BB4_7:
	abs.f64 	%fd104, %fd108;
	setp.eq.f64 	%p7, %fd104, 0d7FF0000000000000;
	fma.rn.f64 	%fd105, %fd108, %fd5, %fd108;
	selp.f64 	%fd106, %fd108, %fd105, %p7;
	st.param.f64 	[func_retval0], %fd106;
	ret;

}


// ===== COMPILED SASS (sm_100) =====

	.target	sm_100

	.elftype	@"ET_EXEC"


//--------------------- .note.nv.tkinfo           --------------------------
	.section	.note.nv.tkinfo,"",@"SHT_NOTE"
	.sectionflags	@"SHF_NOTE_NV_TKINFO"
	.tkinfo
        /*0018*/ 	.word	0x00000002
        /*0030*/ 	.string	""
        /*0030*/ 	.string	"ptxas"
        /*0030*/ 	.string	"Cuda compilation tools, release 13.0, V13.0.88"
        /*0030*/ 	.string	"Build cuda_13.0.r13.0/compiler.36424714_0"
        /*0030*/ 	.string	"-arch sm_100 -m 64 "



//--------------------- .note.nv.cuinfo           --------------------------
	.section	.note.nv.cuinfo,"",@"SHT_NOTE"
	.sectionflags	@"SHF_NOTE_NV_CUINFO"
        /*0018*/ 	.short	0x0002
        /*001a*/ 	.short	0x0064
        /*001c*/ 	.short	0x0082
	.zero		2


//--------------------- .nv.info                  --------------------------
	.section	.nv.info,"",@"SHT_CUDA_INFO"
	.align	4


	//----- nvinfo : EIATTR_REGCOUNT
	.align		4
        /*0000*/ 	.byte	0x04, 0x2f
        /*0002*/ 	.short	(.L_7 - .L_6)
	.align		4
.L_6:
        /*0004*/ 	.word	index@(_Z13unique_kernelPfS_PiS_S0_S0_S0_S_S0_S0_S_PcS1_)
        /*0008*/ 	.word	0x0000002c


	//----- nvinfo : EIATTR_FRAME_SIZE
	.align		4
.L_7:
        /*000c*/ 	.byte	0x04, 0x11
        /*000e*/ 	.short	(.L_9 - .L_8)
	.align		4
.L_8:
        /*0010*/ 	.word	index@($_Z13unique_kernelPfS_PiS_S0_S0_S0_S_S0_S0_S_PcS1_$__internal_accurate_pow)
        /*0014*/ 	.word	0x00000010


	//----- nvinfo : EIATTR_FRAME_SIZE
	.align		4
.L_9:
        /*0018*/ 	.byte	0x04, 0x11
        /*001a*/ 	.short	(.L_11 - .L_10)
	.align		4
.L_10:
        /*001c*/ 	.word	index@($__internal_4_$__cuda_sm3x_div_rn_noftz_f32_slowpath)
        /*0020*/ 	.word	0x00000010


	//----- nvinfo : EIATTR_FRAME_SIZE
	.align		4
.L_11:
        /*0024*/ 	.byte	0x04, 0x11
        /*0026*/ 	.short	(.L_13 - .L_12)
	.align		4
.L_12:
        /*0028*/ 	.word	index@($__internal_3_$__cuda_sm20_sqrt_rn_f32_slowpath)
        /*002c*/ 	.word	0x00000010


	//----- nvinfo : EIATTR_FRAME_SIZE
	.align		4
.L_13:
        /*0030*/ 	.byte	0x04, 0x11
        /*0032*/ 	.short	(.L_15 - .L_14)
	.align		4
.L_14:
        /*0034*/ 	.word	index@(_Z13unique_kernelPfS_PiS_S0_S0_S0_S_S0_S0_S_PcS1_)
        /*0038*/ 	.word	0x00000010


	//----- nvinfo : EIATTR_REGCOUNT
	.align		4
.L_15:
        /*003c*/ 	.byte	0x04, 0x2f
        /*003e*/ 	.short	(.L_17 - .L_16)
	.align		4
.L_16:
        /*0040*/ 	.word	index@(_Z15assignment_stepPfS_PiS0_)
        /*0044*/ 	.word	0x00000020


	//----- nvinfo : EIATTR_FRAME_SIZE
	.align		4
.L_17:
        /*0048*/ 	.byte	0x04, 0x11
        /*004a*/ 	.short	(.L_19 - .L_18)
	.align		4
.L_18:
        /*004c*/ 	.word	index@($__internal_2_$__cuda_sm20_sqrt_rn_f32_slowpath)
        /*0050*/ 	.word	0x00000000


	//----- nvinfo : EIATTR_FRAME_SIZE
	.align		4
.L_19:
        /*0054*/ 	.byte	0x04, 0x11
        /*0056*/ 	.short	(.L_21 - .L_20)
	.align		4
.L_20:
        /*0058*/ 	.word	index@(_Z15assignment_stepPfS_PiS0_)
        /*005c*/ 	.word	0x00000000


	//----- nvinfo : EIATTR_REGCOUNT
	.align		4
.L_21:
        /*0060*/ 	.byte	0x04, 0x2f
        /*0062*/ 	.short	(.L_23 - .L_22)
	.align		4
.L_22:
        /*0064*/ 	.word	index@(_Z18update_step_pointsPfPiS_S0_)
        /*0068*/ 	.word	0x0000001a


	//----- nvinfo : EIATTR_FRAME_SIZE
	.align		4
.L_23:
        /*006c*/ 	.byte	0x04, 0x11
        /*006e*/ 	.short	(.L_25 - .L_24)
	.align		4
.L_24:
        /*0070*/ 	.word	index@(_Z18update_step_pointsPfPiS_S0_)
        /*0074*/ 	.word	0x00000000


	//----- nvinfo : EIATTR_REGCOUNT
	.align		4
.L_25:
        /*0078*/ 	.byte	0x04, 0x2f
        /*007a*/ 	.short	(.L_27 - .L_26)
	.align		4
.L_26:
        /*007c*/ 	.word	index@(_Z21update_step_centroidsPfS_PiS_)
        /*0080*/ 	.word	0x00000026


	//----- nvinfo : EIATTR_FRAME_SIZE
	.align		4
.L_27:
        /*0084*/ 	.byte	0x04, 0x11
        /*0086*/ 	.short	(.L_29 - .L_28)
	.align		4
.L_28:
        /*0088*/ 	.word	index@($_Z21update_step_centroidsPfS_PiS_$__internal_accurate_pow)
        /*008c*/ 	.word	0x00000000


	//----- nvinfo : EIATTR_FRAME_SIZE
	.align		4
.L_29:
        /*0090*/ 	.byte	0x04, 0x11
        /*0092*/ 	.short	(.L_31 - .L_30)
	.align		4
.L_30:
        /*0094*/ 	.word	index@($__internal_1_$__cuda_sm3x_div_rn_noftz_f32_slowpath)
        /*0098*/ 	.word	0x00000000


	//----- nvinfo : EIATTR_FRAME_SIZE
	.align		4
.L_31:
        /*009c*/ 	.byte	0x04, 0x11
        /*009e*/ 	.short	(.L_33 - .L_32)
	.align		4
.L_32:
        /*00a0*/ 	.word	index@($__internal_0_$__cuda_sm20_sqrt_rn_f32_slowpath)
        /*00a4*/ 	.word	0x00000000


	//----- nvinfo : EIATTR_FRAME_SIZE
	.align		4
.L_33:
        /*00a8*/ 	.byte	0x04, 0x11
        /*00aa*/ 	.short	(.L_35 - .L_34)
	.align		4
.L_34:
        /*00ac*/ 	.word	index@(_Z21update_step_centroidsPfS_PiS_)
        /*00b0*/ 	.word	0x00000000


	//----- nvinfo : EIATTR_MIN_STACK_SIZE
	.align		4
.L_35:
        /*00b4*/ 	.byte	0x04, 0x12
        /*00b6*/ 	.short	(.L_37 - .L_36)
	.align		4
.L_36:
        /*00b8*/ 	.word	index@(_Z21update_step_centroidsPfS_PiS_)
        /*00bc*/ 	.word	0x00000000


	//----- nvinfo : EIATTR_MIN_STACK_SIZE
	.align		4
.L_37:
        /*00c0*/ 	.byte	0x04, 0x12
        /*00c2*/ 	.short	(.L_39 - .L_38)
	.align		4
.L_38:
        /*00c4*/ 	.word	index@(_Z18update_step_pointsPfPiS_S0_)
        /*00c8*/ 	.word	0x00000000


	//----- nvinfo : EIATTR_MIN_STACK_SIZE
	.align		4
.L_39:
        /*00cc*/ 	.byte	0x04, 0x12
        /*00ce*/ 	.short	(.L_41 - .L_40)
	.align		4
.L_40:
        /*00d0*/ 	.word	index@(_Z15assignment_stepPfS_PiS0_)
        /*00d4*/ 	.word	0x00000000


	//----- nvinfo : EIATTR_MIN_STACK_SIZE
	.align		4
.L_41:
        /*00d8*/ 	.byte	0x04, 0x12
        /*00da*/ 	.short	(.L_43 - .L_42)
	.align		4
.L_42:
        /*00dc*/ 	.word	index@(_Z13unique_kernelPfS_PiS_S0_S0_S0_S_S0_S0_S_PcS1_)
        /*00e0*/ 	.word	0x00000010
.L_43:


//--------------------- .nv.compat                --------------------------
	.section	.nv.compat,"",@"SHT_CUDA_COMPAT_INFO"
	.align	4
        /*0000*/ 	.byte	0x02, 0x09, 0x00, 0x00, 0x02, 0x02, 0x01, 0x00, 0x02, 0x05, 0x05, 0x00, 0x03, 0x07, 0x01, 0x01
        /*0010*/ 	.byte	0x02, 0x03, 0x00, 0x00, 0x02, 0x06, 0x01, 0x00, 0x04, 0x0b, 0x08, 0x00, 0x01, 0x00, 0x00, 0x00
        /*0020*/ 	.byte	0x00, 0x00, 0x00, 0x00


//--------------------- .nv.info._Z21update_step_centroidsPfS_PiS_ --------------------------
	.section	.nv.info._Z21update_step_centroidsPfS_PiS_,"",@"SHT_CUDA_INFO"
	.sectionflags	@""
	.align	4


	//----- nvinfo : EIATTR_CUDA_API_VERSION
	.align		4
        /*0000*/ 	.byte	0x04, 0x37
        /*0002*/ 	.short	(.L_45 - .L_44)
.L_44:
        /*0004*/ 	.word	0x00000082


	//----- nvinfo : EIATTR_KPARAM_INFO
	.align		4
.L_45:
        /*0008*/ 	.byte	0x04, 0x17
        /*000a*/ 	.short	(.L_47 - .L_46)
.L_46:
        /*000c*/ 	.word	0x00000000
        /*0010*/ 	.short	0x0003
        /*0012*/ 	.short	0x0018
        /*0014*/ 	.byte	0x00, 0xf5, 0x21, 0x00


	//----- nvinfo : EIATTR_KPARAM_INFO
	.align		4
.L_47:
        /*0018*/ 	.byte	0x04, 0x17
        /*001a*/ 	.short	(.L_49 - .L_48)
.L_48:
        /*001c*/ 	.word	0x00000000
        /*0020*/ 	.short	0x0002
        /*0022*/ 	.short	0x0010
        /*0024*/ 	.byte	0x00, 0xf5, 0x21, 0x00


	//----- nvinfo : EIATTR_KPARAM_INFO
	.align		4
.L_49:
        /*0028*/ 	.byte	0x04, 0x17
        /*002a*/ 	.short	(.L_51 - .L_50)
.L_50:
        /*002c*/ 	.word	0x00000000
        /*0030*/ 	.short	0x0001
        /*0032*/ 	.short	0x0008
        /*0034*/ 	.byte	0x00, 0xf5, 0x21, 0x00


	//----- nvinfo : EIATTR_KPARAM_INFO
	.align		4
.L_51:
        /*0038*/ 	.byte	0x04, 0x17
        /*003a*/ 	.short	(.L_53 - .L_52)
.L_52:
        /*003c*/ 	.word	0x00000000
        /*0040*/ 	.short	0x0000
        /*0042*/ 	.short	0x0000
        /*0044*/ 	.byte	0x00, 0xf5, 0x21, 0x00


	//----- nvinfo : EIATTR_SPARSE_MMA_MASK
	.align		4
.L_53:
        /*0048*/ 	.byte	0x03, 0x50
        /*004a*/ 	.short	0x0000


	//----- nvinfo : EIATTR_MAXREG_COUNT
	.align		4
        /*004c*/ 	.byte	0x03, 0x1b
        /*004e*/ 	.short	0x00ff


	//----- nvinfo : EIATTR_MERCURY_ISA_VERSION
	.align		4
        /*0050*/ 	.byte	0x03, 0x5f
        /*0052*/ 	.short	0x0101


	//----- nvinfo : EIATTR_VRC_CTA_INIT_COUNT
	.align		4
        /*0054*/ 	.byte	0x02, 0x4a
	.zero		1
	.zero		1


	//----- nvinfo : EIATTR_EXIT_INSTR_OFFSETS
	.align		4
        /*0058*/ 	.byte	0x04, 0x1c
        /*005a*/ 	.short	(.L_55 - .L_54)


	//   ....[0]....
.L_54:
        /*005c*/ 	.word	0x000000d0


	//   ....[1]....
        /*0060*/ 	.word	0x00000cd0


	//   ....[2]....
        /*0064*/ 	.word	0x00000cf0


	//----- nvinfo : EIATTR_CRS_STACK_SIZE
	.align		4
.L_55:
        /*0068*/ 	.byte	0x04, 0x1e
        /*006a*/ 	.short	(.L_57 - .L_56)
.L_56:
        /*006c*/ 	.word	0x00000000


	//----- nvinfo : EIATTR_CBANK_PARAM_SIZE
	.align		4
.L_57:
        /*0070*/ 	.byte	0x03, 0x19
        /*0072*/ 	.short	0x0020


	//----- nvinfo : EIATTR_PARAM_CBANK
	.align		4
        /*0074*/ 	.byte	0x04, 0x0a
        /*0076*/ 	.short	(.L_59 - .L_58)
	.align		4
.L_58:
        /*0078*/ 	.word	index@(.nv.constant0._Z21update_step_centroidsPfS_PiS_)
        /*007c*/ 	.short	0x0380
        /*007e*/ 	.short	0x0020


	//----- nvinfo : EIATTR_SW_WAR
	.align		4
.L_59:
        /*0080*/ 	.byte	0x04, 0x36
        /*0082*/ 	.short	(.L_61 - .L_60)
.L_60:
        /*0084*/ 	.word	0x00000008
.L_61:


//--------------------- .nv.info._Z18update_step_pointsPfPiS_S0_ --------------------------
	.section	.nv.info._Z18update_step_pointsPfPiS_S0_,"",@"SHT_CUDA_INFO"
	.sectionflags	@""
	.align	4


	//----- nvinfo : EIATTR_CUDA_API_VERSION
	.align		4
        /*0000*/ 	.byte	0x04, 0x37
        /*0002*/ 	.short	(.L_63 - .L_62)
.L_62:
        /*0004*/ 	.word	0x00000082


	//----- nvinfo : EIATTR_KPARAM_INFO
	.align		4
.L_63:
        /*0008*/ 	.byte	0x04, 0x17
        /*000a*/ 	.short	(.L_65 - .L_64)
.L_64:
        /*000c*/ 	.word	0x00000000
        /*0010*/ 	.short	0x0003
        /*0012*/ 	.short	0x0018
        /*0014*/ 	.byte	0x00, 0xf5, 0x21, 0x00


	//----- nvinfo : EIATTR_KPARAM_INFO
	.align		4
.L_65:
        /*0018*/ 	.byte	0x04, 0x17
        /*001a*/ 	.short	(.L_67 - .L_66)
.L_66:
        /*001c*/ 	.word	0x00000000
        /*0020*/ 	.short	0x0002
        /*0022*/ 	.short	0x0010
        /*0024*/ 	.byte	0x00, 0xf5, 0x21, 0x00


	//----- nvinfo : EIATTR_KPARAM_INFO
	.align		4
.L_67:
        /*0028*/ 	.byte	0x04, 0x17
        /*002a*/ 	.short	(.L_69 - .L_68)
.L_68:
        /*002c*/ 	.word	0x00000000
        /*0030*/ 	.short	0x0001
        /*0032*/ 	.short	0x0008
        /*0034*/ 	.byte	0x00, 0xf5, 0x21, 0x00


	//----- nvinfo : EIATTR_KPARAM_INFO
	.align		4
.L_69:
        /*0038*/ 	.byte	0x04, 0x17
        /*003a*/ 	.short	(.L_71 - .L_70)
.L_70:
        /*003c*/ 	.word	0x00000000
        /*0040*/ 	.short	0x0000
        /*0042*/ 	.short	0x0000
        /*0044*/ 	.byte	0x00, 0xf5, 0x21, 0x00


	//----- nvinfo : EIATTR_SPARSE_MMA_MASK
	.align		4
.L_71:
        /*0048*/ 	.byte	0x03, 0x50
        /*004a*/ 	.short	0x0000


	//----- nvinfo : EIATTR_MAXREG_COUNT
	.align		4
        /*004c*/ 	.byte	0x03, 0x1b
        /*004e*/ 	.short	0x00ff


	//----- nvinfo : EIATTR_MERCURY_ISA_VERSION
	.align		4
        /*0050*/ 	.byte	0x03, 0x5f
        /*0052*/ 	.short	0x0101


	//----- nvinfo : EIATTR_VRC_CTA_INIT_COUNT
	.align		4
        /*0054*/ 	.byte	0x02, 0x4a
	.zero		1
	.zero		1


	//----- nvinfo : EIATTR_EXIT_INSTR_OFFSETS
	.align		4
        /*0058*/ 	.byte	0x04, 0x1c
        /*005a*/ 	.short	(.L_73 - .L_72)


	//   ....[0]....
.L_72:
        /*005c*/ 	.word	0x000000d0


	//   ....[1]....
        /*0060*/ 	.word	0x00000180


	//   ....[2]....
        /*0064*/ 	.word	0x000004d0


	//   ....[3]....
        /*0068*/ 	.word	0x00000690


	//   ....[4]....
        /*006c*/ 	.word	0x000007d0


	//   ....[5]....
        /*0070*/ 	.word	0x000008c0


	//----- nvinfo : EIATTR_CBANK_PARAM_SIZE
	.align		4
.L_73:
        /*0074*/ 	.byte	0x03, 0x19
        /*0076*/ 	.short	0x0020


	//----- nvinfo : EIATTR_PARAM_CBANK
	.align		4
        /*0078*/ 	.byte	0x04, 0x0a
        /*007a*/ 	.short	(.L_75 - .L_74)
	.align		4
.L_74:
        /*007c*/ 	.word	index@(.nv.constant0._Z18update_step_pointsPfPiS_S0_)
        /*0080*/ 	.short	0x0380
        /*0082*/ 	.short	0x0020


	//----- nvinfo : EIATTR_SW_WAR
	.align		4
.L_75:
        /*0084*/ 	.byte	0x04, 0x36
        /*0086*/ 	.short	(.L_77 - .L_76)
.L_76:
        /*0088*/ 	.word	0x00000008
.L_77:


//--------------------- .nv.info._Z15assignment_stepPfS_PiS0_ --------------------------
	.section	.nv.info._Z15assignment_stepPfS_PiS0_,"",@"SHT_CUDA_INFO"
	.sectionflags	@""
	.align	4


	//----- nvinfo : EIATTR_CUDA_API_VERSION
	.align		4
        /*0000*/ 	.byte	0x04, 0x37
        /*0002*/ 	.short	(.L_79 - .L_78)
.L_78:
        /*0004*/ 	.word	0x00000082


	//----- nvinfo : EIATTR_KPARAM_INFO
	.align		4
.L_79:
        /*0008*/ 	.byte	0x04, 0x17
        /*000a*/ 	.short	(.L_81 - .L_80)
.L_80:
        /*000c*/ 	.word	0x00000000
        /*0010*/ 	.short	0x0003
        /*0012*/ 	.short	0x0018
        /*0014*/ 	.byte	0x00, 0xf5, 0x21, 0x00


	//----- nvinfo : EIATTR_KPARAM_INFO
	.align		4
.L_81:
        /*0018*/ 	.byte	0x04, 0x17
        /*001a*/ 	.short	(.L_83 - .L_82)
.L_82:
        /*001c*/ 	.word	0x00000000
        /*0020*/ 	.short	0x0002
        /*0022*/ 	.short	0x0010
        /*0024*/ 	.byte	0x00, 0xf5, 0x21, 0x00


	//----- nvinfo : EIATTR_KPARAM_INFO
	.align		4
.L_83:
        /*0028*/ 	.byte	0x04, 0x17
        /*002a*/ 	.short	(.L_85 - .L_84)
.L_84:
        /*002c*/ 	.word	0x00000000
        /*0030*/ 	.short	0x0001
        /*0032*/ 	.short	0x0008
        /*0034*/ 	.byte	0x00, 0xf5, 0x21, 0x00


	//----- nvinfo : EIATTR_KPARAM_INFO
	.align		4
.L_85:
        /*0038*/ 	.byte	0x04, 0x17
        /*003a*/ 	.short	(.L_87 - .L_86)
.L_86:
        /*003c*/ 	.word	0x00000000
        /*0040*/ 	.short	0x0000
        /*0042*/ 	.short	0x0000
        /*0044*/ 	.byte	0x00, 0xf5, 0x21, 0x00


	//----- nvinfo : EIATTR_SPARSE_MMA_MASK
	.align		4
.L_87:
        /*0048*/ 	.byte	0x03, 0x50
        /*004a*/ 	.short	0x0000


	//----- nvinfo : EIATTR_MAXREG_COUNT
	.align		4
        /*004c*/ 	.byte	0x03, 0x1b
        /*004e*/ 	.short	0x00ff


	//----- nvinfo : EIATTR_NUM_BARRIERS
	.align		4
        /*0050*/ 	.byte	0x02, 0x4c
        /*0052*/ 	.byte	0x01
	.zero		1


	//----- nvinfo : EIATTR_MERCURY_ISA_VERSION
	.align		4
        /*0054*/ 	.byte	0x03, 0x5f
        /*0056*/ 	.short	0x0101


	//----- nvinfo : EIATTR_INT_WARP_WIDE_INSTR_OFFSETS
	.align		4
        /*0058*/ 	.byte	0x04, 0x31
        /*005a*/ 	.short	(.L_89 - .L_88)


	//   ....[0]....
.L_88:
        /*005c*/ 	.word	0x00001df0


	//----- nvinfo : EIATTR_VRC_CTA_INIT_COUNT
	.align		4
.L_89:
        /*0060*/ 	.byte	0x02, 0x4a
	.zero		1
	.zero		1


	//----- nvinfo : EIATTR_EXIT_INSTR_OFFSETS
	.align		4
        /*0064*/ 	.byte	0x04, 0x1c
        /*0066*/ 	.short	(.L_91 - .L_90)


	//   ....[0]....
.L_90:
        /*0068*/ 	.word	0x00000ef0


	//   ....[1]....
        /*006c*/ 	.word	0x00001e60


	//----- nvinfo : EIATTR_CRS_STACK_SIZE
	.align		4
.L_91:
        /*0070*/ 	.byte	0x04, 0x1e
        /*0072*/ 	.short	(.L_93 - .L_92)
.L_92:
        /*0074*/ 	.word	0x00000000


	//----- nvinfo : EIATTR_CBANK_PARAM_SIZE
	.align		4
.L_93:
        /*0078*/ 	.byte	0x03, 0x19
        /*007a*/ 	.short	0x0020


	//----- nvinfo : EIATTR_PARAM_CBANK
	.align		4
        /*007c*/ 	.byte	0x04, 0x0a
        /*007e*/ 	.short	(.L_95 - .L_94)
	.align		4
.L_94:
        /*0080*/ 	.word	index@(.nv.constant0._Z15assignment_stepPfS_PiS0_)
        /*0084*/ 	.short	0x0380
        /*0086*/ 	.short	0x0020


	//----- nvinfo : EIATTR_SW_WAR
	.align		4
.L_95:
        /*0088*/ 	.byte	0x04, 0x36
        /*008a*/ 	.short	(.L_97 - .L_96)
.L_96:
        /*008c*/ 	.word	0x00000008
.L_97:


//--------------------- .nv.info._Z13unique_kernelPfS_PiS_S0_S0_S0_S_S0_S0_S_PcS1_ --------------------------
	.section	.nv.info._Z13unique_kernelPfS_PiS_S0_S0_S0_S_S0_S0_S_PcS1_,"",@"SHT_CUDA_INFO"
	.sectionflags	@""
	.align	4


	//----- nvinfo : EIATTR_CUDA_API_VERSION
	.align		4
        /*0000*/ 	.byte	0x04, 0x37
        /*0002*/ 	.short	(.L_99 - .L_98)
.L_98:
        /*0004*/ 	.word	0x00000082


	//----- nvinfo : EIATTR_KPARAM_INFO
	.align		4
.L_99:
        /*0008*/ 	.byte	0x04, 0x17
        /*000a*/ 	.short	(.L_101 - .L_100)
.L_100:
        /*000c*/ 	.word	0x00000000
        /*0010*/ 	.short	0x000c
        /*0012*/ 	.short	0x0060
        /*0014*/ 	.byte	0x00, 0xf5, 0x21, 0x00


	//----- nvinfo : EIATTR_KPARAM_INFO
	.align		4
.L_101:
        /*0018*/ 	.byte	0x04, 0x17
        /*001a*/ 	.short	(.L_103 - .L_102)
.L_102:
        /*001c*/ 	.word	0x00000000
        /*0020*/ 	.short	0x000b
        /*0022*/ 	.short	0x0058
        /*0024*/ 	.byte	0x00, 0xf5, 0x21, 0x00


	//----- nvinfo : EIATTR_KPARAM_INFO
	.align		4
.L_103:
        /*0028*/ 	.byte	0x04, 0x17
        /*002a*/ 	.short	(.L_105 - .L_104)
.L_104:
        /*002c*/ 	.word	0x00000000
        /*0030*/ 	.short	0x000a
        /*0032*/ 	.short	0x0050
        /*0034*/ 	.byte	0x00, 0xf5, 0x21, 0x00


	//----- nvinfo : EIATTR_KPARAM_INFO
	.align		4
.L_105:
        /*0038*/ 	.byte	0x04, 0x17
        /*003a*/ 	.short	(.L_107 - .L_106)
.L_106:
        /*003c*/ 	.word	0x00000000
        /*0040*/ 	.short	0x0009
        /*0042*/ 	.short	0x0048
        /*0044*/ 	.byte	0x00, 0xf5, 0x21, 0x00


	//----- nvinfo : EIATTR_KPARAM_INFO
	.align		4
.L_107:
        /*0048*/ 	.byte	0x04, 0x17
        /*004a*/ 	.short	(.L_109 - .L_108)
.L_108:
        /*004c*/ 	.word	0x00000000
        /*0050*/ 	.short	0x0008
        /*0052*/ 	.short	0x0040
        /*0054*/ 	.byte	0x00, 0xf5, 0x21, 0x00


	//----- nvinfo : EIATTR_KPARAM_INFO
	.align		4
.L_109:
        /*0058*/ 	.byte	0x04, 0x17
        /*005a*/ 	.short	(.L_111 - .L_110)
.L_110:
        /*005c*/ 	.word	0x00000000
        /*0060*/ 	.short	0x0007
        /*0062*/ 	.short	0x0038
        /*0064*/ 	.byte	0x00, 0xf5, 0x21, 0x00


	//----- nvinfo : EIATTR_KPARAM_INFO
	.align		4
.L_111:
        /*0068*/ 	.byte	0x04, 0x17
        /*006a*/ 	.short	(.L_113 - .L_112)
.L_112:
        /*006c*/ 	.word	0x00000000
        /*0070*/ 	.short	0x0006
        /*0072*/ 	.short	0x0030
        /*0074*/ 	.byte	0x00, 0xf5, 0x21, 0x00


	//----- nvinfo : EIATTR_KPARAM_INFO
	.align		4
.L_113:
        /*0078*/ 	.byte	0x04, 0x17
        /*007a*/ 	.short	(.L_115 - .L_114)
.L_114:
        /*007c*/ 	.word	0x00000000
        /*0080*/ 	.short	0x0005
        /*0082*/ 	.short	0x0028
        /*0084*/ 	.byte	0x00, 0xf5, 0x21, 0x00


	//----- nvinfo : EIATTR_KPARAM_INFO
	.align		4
.L_115:
        /*0088*/ 	.byte	0x04, 0x17
        /*008a*/ 	.short	(.L_117 - .L_116)
.L_116:
        /*008c*/ 	.word	0x00000000
        /*0090*/ 	.short	0x0004
        /*0092*/ 	.short	0x0020
        /*0094*/ 	.byte	0x00, 0xf5, 0x21, 0x00


	//----- nvinfo : EIATTR_KPARAM_INFO
	.align		4
.L_117:
        /*0098*/ 	.byte	0x04, 0x17
        /*009a*/ 	.short	(.L_119 - .L_118)
.L_118:
        /*009c*/ 	.word	0x00000000
        /*00a0*/ 	.short	0x0003
        /*00a2*/ 	.short	0x0018
        /*00a4*/ 	.byte	0x00, 0xf5, 0x21, 0x00


	//----- nvinfo : EIATTR_KPARAM_INFO
	.align		4
.L_119:
        /*00a8*/ 	.byte	0x04, 0x17
        /*00aa*/ 	.short	(.L_121 - .L_120)
.L_120:
        /*00ac*/ 	.word	0x00000000
        /*00b0*/ 	.short	0x0002
        /*00b2*/ 	.short	0x0010
        /*00b4*/ 	.byte	0x00, 0xf5, 0x21, 0x00


	//----- nvinfo : EIATTR_KPARAM_INFO
	.align		4
.L_121:
        /*00b8*/ 	.byte	0x04, 0x17
        /*00ba*/ 	.short	(.L_123 - .L_122)
.L_122:
        /*00bc*/ 	.word	0x00000000
        /*00c0*/ 	.short	0x0001
        /*00c2*/ 	.short	0x0008
        /*00c4*/ 	.byte	0x00, 0xf5, 0x21, 0x00


	//----- nvinfo : EIATTR_KPARAM_INFO
	.align		4
.L_123:
        /*00c8*/ 	.byte	0x04, 0x17
        /*00ca*/ 	.short	(.L_125 - .L_124)
.L_124:
        /*00cc*/ 	.word	0x00000000
        /*00d0*/ 	.short	0x0000
        /*00d2*/ 	.short	0x0000
        /*00d4*/ 	.byte	0x00, 0xf5, 0x21, 0x00


	//----- nvinfo : EIATTR_SPARSE_MMA_MASK
	.align		4
.L_125:
        /*00d8*/ 	.byte	0x03, 0x50
        /*00da*/ 	.short	0x0000


	//----- nvinfo : EIATTR_MAXREG_COUNT
	.align		4
        /*00dc*/ 	.byte	0x03, 0x1b
        /*00de*/ 	.short	0x00ff


	//----- nvinfo : EIATTR_NUM_BARRIERS
	.align		4
        /*00e0*/ 	.byte	0x02, 0x4c
        /*00e2*/ 	.byte	0x01
	.zero		1


	//----- nvinfo : EIATTR_EXTERNS
	.align		4
        /*00e4*/ 	.byte	0x04, 0x0f
        /*00e6*/ 	.short	(.L_127 - .L_126)


	//   ....[0]....
	.align		4
.L_126:
        /*00e8*/ 	.word	index@(vprintf)


	//----- nvinfo : EIATTR_MERCURY_ISA_VERSION
	.align		4
.L_127:
        /*00ec*/ 	.byte	0x03, 0x5f
        /*00ee*/ 	.short	0x0101


	//----- nvinfo : EIATTR_INT_WARP_WIDE_INSTR_OFFSETS
	.align		4
        /*00f0*/ 	.byte	0x04, 0x31
        /*00f2*/ 	.short	(.L_129 - .L_128)


	//   ....[0]....
.L_128:
        /*00f4*/ 	.word	0x00001180


	//   ....[1]....
        /*00f8*/ 	.word	0x00002100


	//----- nvinfo : EIATTR_VRC_CTA_INIT_COUNT
	.align		4
.L_129:
        /*00fc*/ 	.byte	0x02, 0x4a
	.zero		1
	.zero		1


	//----- nvinfo : EIATTR_SYSCALL_OFFSETS
	.align		4
        /*0100*/ 	.byte	0x04, 0x46
        /*0102*/ 	.short	(.L_131 - .L_130)


	//   ....[0]....
.L_130:
        /*0104*/ 	.word	0x000012e0


	//   ....[1]....
        /*0108*/ 	.word	0x00003680


	//----- nvinfo : EIATTR_EXIT_INSTR_OFFSETS
	.align		4
.L_131:
        /*010c*/ 	.byte	0x04, 0x1c
        /*010e*/ 	.short	(.L_133 - .L_132)


	//   ....[0]....
.L_132:
        /*0110*/ 	.word	0x00003700


	//   ....[1]....
        /*0114*/ 	.word	0x00003760


	//   ....[2]....
        /*0118*/ 	.word	0x000037d0


	//----- nvinfo : EIATTR_CRS_STACK_SIZE
	.align		4
.L_133:
        /*011c*/ 	.byte	0x04, 0x1e
        /*011e*/ 	.short	(.L_135 - .L_134)
.L_134:
        /*0120*/ 	.word	0x00000000


	//----- nvinfo : EIATTR_CBANK_PARAM_SIZE
	.align		4
.L_135:
        /*0124*/ 	.byte	0x03, 0x19
        /*0126*/ 	.short	0x0068


	//----- nvinfo : EIATTR_PARAM_CBANK
	.align		4
        /*0128*/ 	.byte	0x04, 0x0a
        /*012a*/ 	.short	(.L_137 - .L_136)
	.align		4
.L_136:
        /*012c*/ 	.word	index@(.nv.constant0._Z13unique_kernelPfS_PiS_S0_S0_S0_S_S0_S0_S_PcS1_)
        /*0130*/ 	.short	0x0380
        /*0132*/ 	.short	0x0068


	//----- nvinfo : EIATTR_SW_WAR
	.align		4
.L_137:
        /*0134*/ 	.byte	0x04, 0x36
        /*0136*/ 	.short	(.L_139 - .L_138)
.L_138:
        /*0138*/ 	.word	0x00000008
.L_139:


//--------------------- .nv.callgraph             --------------------------
	.section	.nv.callgraph,"",@"SHT_CUDA_CALLGRAPH"
	.align	4
	.sectionentsize	8
	.align		4
        /*0000*/ 	.word	0x00000000
	.align		4
        /*0004*/ 	.word	0xffffffff
	.align		4
        /*0008*/ 	.word	index@(_Z13unique_kernelPfS_PiS_S0_S0_S0_S_S0_S0_S_PcS1_)
	.align		4
        /*000c*/ 	.word	index@(vprintf)
	.align		4
        /*0010*/ 	.word	0x00000000
	.align		4
        /*0014*/ 	.word	0xfffffffe
	.align		4
        /*0018*/ 	.word	0x00000000
	.align		4
        /*001c*/ 	.word	0xfffffffd
	.align		4
        /*0020*/ 	.word	0x00000000
	.align		4
        /*0024*/ 	.word	0xfffffffc


//--------------------- .nv.constant3             --------------------------
	.section	.nv.constant3,"a",@progbits
	.align	4
.nv.constant3:
	.type		gpu_K,@object
	.size		gpu_K,(gpu_n - gpu_K)
gpu_K:
	.zero		4
	.type		gpu_n,@object
	.size		gpu_n,(gpu_d - gpu_n)
gpu_n:
	.zero		4
	.type		gpu_d,@object
	.size		gpu_d,(.L_2 - gpu_d)
gpu_d:
	.zero		4
.L_2:


//--------------------- .nv.constant4             --------------------------
	.section	.nv.constant4,"a",@progbits
	.align	8
	.align		8
.nv.constant4:
        /*0000*/ 	.dword	output_message_offset
	.align		8
        /*0008*/ 	.dword	$str
	.align		8
        /*0010*/ 	.dword	$str$1
	.align		8
        /*0018*/ 	.dword	vprintf


//--------------------- .text._Z21update_step_centroidsPfS_PiS_ --------------------------
	.section	.text._Z21update_step_centroidsPfS_PiS_,"ax",@progbits
	.align	128
        .global         _Z21update_step_centroidsPfS_PiS_
        .type           _Z21update_step_centroidsPfS_PiS_,@function
        .size           _Z21update_step_centroidsPfS_PiS_,(.L_x_144 - _Z21update_step_centroidsPfS_PiS_)
        .other          _Z21update_step_centroidsPfS_PiS_,@"STO_CUDA_ENTRY STV_DEFAULT"
_Z21update_step_centroidsPfS_PiS_:
.text._Z21update_step_centroidsPfS_PiS_:
[----:B------:R-:W-:Y:S01]  /*0000*/  LDC R1, c[0x0][0x37c] ;  /* 0x0000df00ff017b82 */ /* 0x000fe20000000800 */
[----:B------:R-:W0:Y:S07]  /*0010*/  S2R R3, SR_TID.Y ;  /* 0x0000000000037919 */ /* 0x000e2e0000002200 */
[----:B------:R-:W-:Y:S01]  /*0020*/  S2UR UR4, SR_CTAID.Y ;  /* 0x00000000000479c3 */ /* 0x000fe20000002600 */
[----:B------:R-:W1:Y:S01]  /*0030*/  LDCU UR5, c[0x0][0x370] ;  /* 0x00006e00ff0577ac */ /* 0x000e620008000800 */
[----:B------:R-:W2:Y:S01]  /*0040*/  S2R R5, SR_TID.X ;  /* 0x0000000000057919 */ /* 0x000ea20000002100 */
[----:B------:R-:W2:Y:S05]  /*0050*/  LDCU UR7, c[0x0][0x360] ;  /* 0x00006c00ff0777ac */ /* 0x000eaa0008000800 */
[----:B------:R-:W1:Y:S01]  /*0060*/  S2UR UR6, SR_CTAID.X ;  /* 0x00000000000679c3 */ /* 0x000e620000002500 */
[----:B------:R-:W3:Y:S07]  /*0070*/  LDCU UR8, c[0x3][URZ] ;  /* 0x00c00000ff0877ac */ /* 0x000eee0008000800 */
[----:B------:R-:W0:Y:S01]  /*0080*/  LDC R0, c[0x0][0x364] ;  /* 0x0000d900ff007b82 */ /* 0x000e220000000800 */
[----:B-1----:R-:W-:-:S06]  /*0090*/  UIMAD UR4, UR4, UR5, UR6 ;  /* 0x00000005040472a4 */ /* 0x002fcc000f8e0206 */
[----:B0-----:R-:W-:-:S04]  /*00a0*/  IMAD R0, R0, UR4, R3 ;  /* 0x0000000400007c24 */ /* 0x001fc8000f8e0203 */
[----:B--2---:R-:W-:-:S05]  /*00b0*/  IMAD R3, R0, UR7, R5 ;  /* 0x0000000700037c24 */ /* 0x004fca000f8e0205 */
[----:B---3--:R-:W-:-:S13]  /*00c0*/  ISETP.GE.AND P0, PT, R3, UR8, PT ;  /* 0x0000000803007c0c */ /* 0x008fda000bf06270 */
[----:B------:R-:W-:Y:S05]  /*00d0*/  @P0 EXIT ;  /* 0x000000000000094d */ /* 0x000fea0003800000 */
[----:B------:R-:W0:Y:S01]  /*00e0*/  LDCU UR5, c[0x3][0x8] ;  /* 0x00c00100ff0577ac */ /* 0x000e220008000800 */
[----:B------:R-:W1:Y:S01]  /*00f0*/  LDCU.64 UR6, c[0x0][0x358] ;  /* 0x00006b00ff0677ac */ /* 0x000e620008000a00 */
[----:B0-----:R-:W-:-:S09]  /*0100*/  UISETP.GE.AND UP0, UPT, UR5, 0x1, UPT ;  /* 0x000000010500788c */ /* 0x001fd2000bf06270 */
[----:B-1----:R-:W-:Y:S05]  /*0110*/  BRA.U !UP0, `(.L_x_0) ;  /* 0x0000000908a87547 */ /* 0x002fea000b800000 */
[----:B------:R-:W0:Y:S01]  /*0120*/  LDC.64 R16, c[0x0][0x390] ;  /* 0x0000e400ff107b82 */ /* 0x000e220000000a00 */
[----:B------:R-:W-:Y:S02]  /*0130*/  UISETP.NE.AND UP0, UPT, UR5, 0x1, UPT ;  /* 0x000000010500788c */ /* 0x000fe4000bf05270 */
[C---:B------:R-:W-:Y:S01]  /*0140*/  IMAD R2, R3.reuse, UR5, RZ ;  /* 0x0000000503027c24 */ /* 0x040fe2000f8e02ff */
[----:B------:R-:W-:Y:S01]  /*0150*/  UMOV UR4, URZ ;  /* 0x000000ff00047c82 */ /* 0x000fe20008000000 */
[----:B0-----:R-:W-:-:S05]  /*0160*/  IMAD.WIDE R16, R3, 0x4, R16 ;  /* 0x0000000403107825 */ /* 0x001fca00078e0210 */
[----:B------:R-:W-:Y:S05]  /*0170*/  BRA.U !UP0, `(.L_x_1) ;  /* 0x0000000508b47547 */ /* 0x000fea000b800000 */
[----:B------:R-:W0:Y:S01]  /*0180*/  LDC.64 R14, c[0x0][0x380] ;  /* 0x0000e000ff0e7b82 */ /* 0x000e220000000a00 */
[----:B------:R-:W-:Y:S01]  /*0190*/  ULOP3.LUT UR4, UR5, 0x7ffffffe, URZ, 0xc0, !UPT ;  /* 0x7ffffffe05047892 */ /* 0x000fe2000f8ec0ff */
[----:B------:R-:W-:-:S03]  /*01a0*/  IMAD.MOV.U32 R3, RZ, RZ, R2 ;  /* 0x000000ffff037224 */ /* 0x000fc600078e0002 */
[----:B------:R-:W-:-:S03]  /*01b0*/  UIADD3 UR4, UPT, UPT, -UR4, URZ, URZ ;  /* 0x000000ff04047290 */ /* 0x000fc6000fffe1ff */
[----:B------:R-:W1:Y:S09]  /*01c0*/  LDC.64 R12, c[0x0][0x388] ;  /* 0x0000e200ff0c7b82 */ /* 0x000e720000000a00 */
.L_x_13:
[----:B--2---:R-:W2:Y:S01]  /*01d0*/  LDG.E R4, desc[UR6][R16.64] ;  /* 0x0000000610047981 */ /* 0x004ea2000c1e1900 */
[----:B0-----:R-:W-:-:S05]  /*01e0*/  IMAD.WIDE R10, R3, 0x4, R14 ;  /* 0x00000004030a7825 */ /* 0x001fca00078e020e */
[----:B---3--:R-:W3:Y:S01]  /*01f0*/  LDG.E R0, desc[UR6][R10.64] ;  /* 0x000000060a007981 */ /* 0x008ee2000c1e1900 */
[----:B------:R-:W-:Y:S01]  /*0200*/  BSSY.RECONVERGENT B0, `(.L_x_2) ;  /* 0x000000e000007945 */ /* 0x000fe20003800200 */
[----:B-1----:R-:W-:Y:S01]  /*0210*/  IMAD.WIDE R8, R3, 0x4, R12 ;  /* 0x0000000403087825 */ /* 0x002fe200078e020c */
[----:B--2---:R-:W-:-:S04]  /*0220*/  I2FP.F32.S32 R19, R4 ;  /* 0x0000000400137245 */ /* 0x004fc80000201400 */
[----:B------:R-:W0:Y:S08]  /*0230*/  MUFU.RCP R4, R19 ;  /* 0x0000001300047308 */ /* 0x000e300000001000 */
[----:B---3--:R-:W1:Y:S01]  /*0240*/  FCHK P0, R0, R19 ;  /* 0x0000001300007302 */ /* 0x008e620000000000 */
[----:B0-----:R-:W-:-:S04]  /*0250*/  FFMA R7, -R19, R4, 1 ;  /* 0x3f80000013077423 */ /* 0x001fc80000000104 */
[----:B------:R-:W-:-:S04]  /*0260*/  FFMA R7, R4, R7, R4 ;  /* 0x0000000704077223 */ /* 0x000fc80000000004 */
[----:B------:R-:W-:-:S04]  /*0270*/  FFMA R4, R0, R7, RZ ;  /* 0x0000000700047223 */ /* 0x000fc800000000ff */
[----:B------:R-:W-:-:S04]  /*0280*/  FFMA R6, -R19, R4, R0 ;  /* 0x0000000413067223 */ /* 0x000fc80000000100 */
[----:B------:R-:W-:Y:S01]  /*0290*/  FFMA R21, R7, R6, R4 ;  /* 0x0000000607157223 */ /* 0x000fe20000000004 */
[----:B-1----:R-:W-:Y:S06]  /*02a0*/  @!P0 BRA `(.L_x_3) ;  /* 0x00000000000c8947 */ /* 0x002fec0003800000 */
[----:B------:R-:W-:-:S07]  /*02b0*/  MOV R18, 0x2d0 ;  /* 0x000002d000127802 */ /* 0x000fce0000000f00 */
[----:B------:R-:W-:Y:S05]  /*02c0*/  CALL.REL.NOINC `($__internal_1_$__cuda_sm3x_div_rn_noftz_f32_slowpath) ;  /* 0x0000000800e47944 */ /* 0x000fea0003c00000 */
[----:B------:R-:W-:-:S07]  /*02d0*/  IMAD.MOV.U32 R21, RZ, RZ, R0 ;  /* 0x000000ffff157224 */ /* 0x000fce00078e0000 */
.L_x_3:
[----:B------:R-:W-:Y:S05]  /*02e0*/  BSYNC.RECONVERGENT B0 ;  /* 0x0000000000007941 */ /* 0x000fea0003800200 */
.L_x_2:
[----:B------:R0:W-:Y:S04]  /*02f0*/  STG.E desc[UR6][R10.64], R21 ;  /* 0x000000150a007986 */ /* 0x0001e8000c101906 */
[----:B------:R-:W2:Y:S01]  /*0300*/  LDG.E R4, desc[UR6][R8.64] ;  /* 0x0000000608047981 */ /* 0x000ea2000c1e1900 */
[----:B------:R-:W-:Y:S01]  /*0310*/  BSSY.RECONVERGENT B0, `(.L_x_4) ;  /* 0x0000006000007945 */ /* 0x000fe20003800200 */
[----:B------:R-:W-:Y:S01]  /*0320*/  MOV R0, 0x370 ;  /* 0x0000037000007802 */ /* 0x000fe20000000f00 */
[----:B--2---:R-:W-:-:S04]  /*0330*/  FADD R4, R4, -R21 ;  /* 0x8000001504047221 */ /* 0x004fc80000000000 */
[----:B------:R-:W1:Y:S02]  /*0340*/  F2F.F64.F32 R6, R4 ;  /* 0x0000000400067310 */ /* 0x000e640000201800 */
[----:B01----:R-:W-:-:S11]  /*0350*/  DADD R28, -RZ, |R6| ;  /* 0x00000000ff1c7229 */ /* 0x003fd60000000506 */
[----:B------:R-:W-:Y:S05]  /*0360*/  CALL.REL.NOINC `($_Z21update_step_centroidsPfS_PiS_$__internal_accurate_pow) ;  /* 0x0000001000547944 */ /* 0x000fea0003c00000 */
[----:B------:R-:W-:Y:S05]  /*0370*/  BSYNC.RECONVERGENT B0 ;  /* 0x0000000000007941 */ /* 0x000fea0003800200 */
.L_x_4:
[----:B------:R-:W2:Y:S04]  /*0380*/  LDG.E R21, desc[UR6][R16.64] ;  /* 0x0000000610157981 */ /* 0x000ea8000c1e1900 */
[----:B------:R0:W5:Y:S01]  /*0390*/  LDG.E R0, desc[UR6][R10.64+0x4] ;  /* 0x000004060a007981 */ /* 0x000162000c1e1900 */
[----:B------:R-:W-:Y:S01]  /*03a0*/  DADD R18, R6, 2 ;  /* 0x4000000006127429 */ /* 0x000fe20000000000 */
[C---:B------:R-:W-:Y:S01]  /*03b0*/  FSETP.NEU.AND P1, PT, R4.reuse, RZ, PT ;  /* 0x000000ff0400720b */ /* 0x040fe20003f2d000 */
[----:B------:R-:W-:Y:S01]  /*03c0*/  BSSY.RECONVERGENT B0, `(.L_x_5) ;  /* 0x0000010000007945 */ /* 0x000fe20003800200 */
[----:B------:R-:W-:Y:S02]  /*03d0*/  FSETP.NEU.AND P0, PT, R4, 1, PT ;  /* 0x3f8000000400780b */ /* 0x000fe40003f0d000 */
[----:B------:R-:W-:-:S05]  /*03e0*/  FSEL R23, R24, RZ, P1 ;  /* 0x000000ff18177208 */ /* 0x000fca0000800000 */
[----:B------:R-:W-:Y:S02]  /*03f0*/  LOP3.LUT R22, R19, 0x7ff00000, RZ, 0xc0, !PT ;  /* 0x7ff0000013167812 */ /* 0x000fe400078ec0ff */
[----:B------:R0:W1:Y:S02]  /*0400*/  F2F.F64.F32 R18, R5 ;  /* 0x0000000500127310 */ /* 0x0000640000201800 */
[----:B------:R-:W-:Y:S02]  /*0410*/  ISETP.NE.AND P2, PT, R22, 0x7ff00000, PT ;  /* 0x7ff000001600780c */ /* 0x000fe40003f45270 */
[----:B------:R-:W-:Y:S02]  /*0420*/  FSEL R22, R20, RZ, P1 ;  /* 0x000000ff14167208 */ /* 0x000fe40000800000 */
[----:B--2---:R-:W-:-:S04]  /*0430*/  I2FP.F32.S32 R21, R21 ;  /* 0x0000001500157245 */ /* 0x004fc80000201400 */
[----:B------:R0:W2:Y:S05]  /*0440*/  MUFU.RCP R26, R21 ;  /* 0x00000015001a7308 */ /* 0x0000aa0000001000 */
[----:B-1----:R-:W-:Y:S05]  /*0450*/  @P2 BRA `(.L_x_6) ;  /* 0x0000000000182947 */ /* 0x002fea0003800000 */
[----:B------:R-:W-:-:S13]  /*0460*/  FSETP.NAN.AND P1, PT, R4, R4, PT ;  /* 0x000000040400720b */ /* 0x000fda0003f28000 */
[----:B------:R-:W-:Y:S01]  /*0470*/  @P1 DADD R22, R6, 2 ;  /* 0x4000000006161429 */ /* 0x000fe20000000000 */
[----:B------:R-:W-:Y:S10]  /*0480*/  @P1 BRA `(.L_x_6) ;  /* 0x00000000000c1947 */ /* 0x000ff40003800000 */
[----:B------:R-:W-:-:S14]  /*0490*/  DSETP.NEU.AND P1, PT, |R6|, +INF , PT ;  /* 0x7ff000000600742a */ /* 0x000fdc0003f2d200 */
[----:B------:R-:W-:Y:S02]  /*04a0*/  @!P1 IMAD.MOV.U32 R22, RZ, RZ, 0x0 ;  /* 0x00000000ff169424 */ /* 0x000fe400078e00ff */
[----:B------:R-:W-:-:S07]  /*04b0*/  @!P1 IMAD.MOV.U32 R23, RZ, RZ, 0x7ff00000 ;  /* 0x7ff00000ff179424 */ /* 0x000fce00078e00ff */
.L_x_6:
[----:B------:R-:W-:Y:S05]  /*04c0*/  BSYNC.RECONVERGENT B0 ;  /* 0x0000000000007941 */ /* 0x000fea0003800200 */
.L_x_5:
[----:B------:R-:W-:Y:S01]  /*04d0*/  FSEL R4, R22, RZ, P0 ;  /* 0x000000ff16047208 */ /* 0x000fe20000000000 */
[----:B--2---:R-:W-:Y:S01]  /*04e0*/  FFMA R7, -R21, R26, 1 ;  /* 0x3f80000015077423 */ /* 0x004fe2000000011a */
[----:B0-----:R-:W-:Y:S01]  /*04f0*/  FSEL R5, R23, 1.875, P0 ;  /* 0x3ff0000017057808 */ /* 0x001fe20000000000 */
[----:B-----5:R-:W0:Y:S01]  /*0500*/  FCHK P0, R0, R21 ;  /* 0x0000001500007302 */ /* 0x020e220000000000 */
[----:B------:R-:W-:Y:S01]  /*0510*/  BSSY.RECONVERGENT B0, `(.L_x_7) ;  /* 0x000000c000007945 */ /* 0x000fe20003800200 */
[----:B------:R-:W-:-:S03]  /*0520*/  FFMA R7, R26, R7, R26 ;  /* 0x000000071a077223 */ /* 0x000fc6000000001a */
[----:B------:R-:W-:Y:S01]  /*0530*/  DADD R4, R18, R4 ;  /* 0x0000000012047229 */ /* 0x000fe20000000004 */
[----:B------:R-:W-:-:S04]  /*0540*/  FFMA R6, R0, R7, RZ ;  /* 0x0000000700067223 */ /* 0x000fc800000000ff */
[----:B------:R-:W-:-:S04]  /*0550*/  FFMA R18, -R21, R6, R0 ;  /* 0x0000000615127223 */ /* 0x000fc80000000100 */
[----:B------:R-:W-:Y:S01]  /*0560*/  FFMA R19, R7, R18, R6 ;  /* 0x0000001207137223 */ /* 0x000fe20000000006 */
[----:B------:R1:W2:Y:S01]  /*0570*/  F2F.F32.F64 R4, R4 ;  /* 0x0000000400047310 */ /* 0x0002a20000301000 */
[----:B0-----:R-:W-:Y:S05]  /*0580*/  @!P0 BRA `(.L_x_8) ;  /* 0x0000000000108947 */ /* 0x001fea0003800000 */
[----:B------:R-:W-:Y:S01]  /*0590*/  IMAD.MOV.U32 R19, RZ, RZ, R21 ;  /* 0x000000ffff137224 */ /* 0x000fe200078e0015 */
[----:B------:R-:W-:-:S07]  /*05a0*/  MOV R18, 0x5c0 ;  /* 0x000005c000127802 */ /* 0x000fce0000000f00 */
[----:B-12---:R-:W-:Y:S05]  /*05b0*/  CALL.REL.NOINC `($__internal_1_$__cuda_sm3x_div_rn_noftz_f32_slowpath) ;  /* 0x0000000800287944 */ /* 0x006fea0003c00000 */
[----:B------:R-:W-:-:S07]  /*05c0*/  IMAD.MOV.U32 R19, RZ, RZ, R0 ;  /* 0x000000ffff137224 */ /* 0x000fce00078e0000 */
.L_x_8:
[----:B------:R-:W-:Y:S05]  /*05d0*/  BSYNC.RECONVERGENT B0 ;  /* 0x0000000000007941 */ /* 0x000fea0003800200 */
.L_x_7:
[----:B------:R0:W-:Y:S04]  /*05e0*/  STG.E desc[UR6][R10.64+0x4], R19 ;  /* 0x000004130a007986 */ /* 0x0001e8000c101906 */
[----:B------:R-:W1:Y:S01]  /*05f0*/  LDG.E R8, desc[UR6][R8.64+0x4] ;  /* 0x0000040608087981 */ /* 0x000e62000c1e1900 */
[----:B------:R-:W-:Y:S01]  /*0600*/  BSSY.RECONVERGENT B0, `(.L_x_9) ;  /* 0x0000006000007945 */ /* 0x000fe20003800200 */
[----:B------:R-:W-:Y:S01]  /*0610*/  MOV R0, 0x660 ;  /* 0x0000066000007802 */ /* 0x000fe20000000f00 */
[----:B-1----:R-:W-:-:S04]  /*0620*/  FADD R5, R8, -R19 ;  /* 0x8000001308057221 */ /* 0x002fc80000000000 */
[----:B------:R-:W1:Y:S02]  /*0630*/  F2F.F64.F32 R6, R5 ;  /* 0x0000000500067310 */ /* 0x000e640000201800 */
[----:B01----:R-:W-:-:S11]  /*0640*/  DADD R28, -RZ, |R6| ;  /* 0x00000000ff1c7229 */ /* 0x003fd60000000506 */
[----:B--2---:R-:W-:Y:S05]  /*0650*/  CALL.REL.NOINC `($_Z21update_step_centroidsPfS_PiS_$__internal_accurate_pow) ;  /* 0x0000000c00987944 */ /* 0x004fea0003c00000 */
[----:B------:R-:W-:Y:S05]  /*0660*/  BSYNC.RECONVERGENT B0 ;  /* 0x0000000000007941 */ /* 0x000fea0003800200 */
.L_x_9:
[----:B------:R-:W-:Y:S01]  /*0670*/  DADD R8, R6, 2 ;  /* 0x4000000006087429 */ /* 0x000fe20000000000 */
[----:B------:R-:W-:Y:S01]  /*0680*/  FSETP.NEU.AND P0, PT, R5, RZ, PT ;  /* 0x000000ff0500720b */ /* 0x000fe20003f0d000 */
[----:B------:R-:W-:Y:S03]  /*0690*/  BSSY.RECONVERGENT B0, `(.L_x_10) ;  /* 0x000000e000007945 */ /* 0x000fe60003800200 */
[----:B------:R-:W-:Y:S02]  /*06a0*/  FSEL R20, R20, RZ, P0 ;  /* 0x000000ff14147208 */ /* 0x000fe40000000000 */
[----:B------:R-:W-:-:S03]  /*06b0*/  FSEL R21, R24, RZ, P0 ;  /* 0x000000ff18157208 */ /* 0x000fc60000000000 */
[----:B------:R-:W-:-:S04]  /*06c0*/  LOP3.LUT R8, R9, 0x7ff00000, RZ, 0xc0, !PT ;  /* 0x7ff0000009087812 */ /* 0x000fc800078ec0ff */
[----:B------:R-:W-:-:S13]  /*06d0*/  ISETP.NE.AND P1, PT, R8, 0x7ff00000, PT ;  /* 0x7ff000000800780c */ /* 0x000fda0003f25270 */
[----:B------:R-:W-:Y:S05]  /*06e0*/  @P1 BRA `(.L_x_11) ;  /* 0x0000000000201947 */ /* 0x000fea0003800000 */
[----:B------:R-:W-:-:S13]  /*06f0*/  FSETP.NAN.AND P0, PT, R5, R5, PT ;  /* 0x000000050500720b */ /* 0x000fda0003f08000 */
[----:B------:R-:W-:Y:S05]  /*0700*/  @P0 BRA `(.L_x_12) ;  /* 0x0000000000140947 */ /* 0x000fea0003800000 */
[----:B------:R-:W-:-:S14]  /*0710*/  DSETP.NEU.AND P0, PT, |R6|, +INF , PT ;  /* 0x7ff000000600742a */ /* 0x000fdc0003f0d200 */
[----:B------:R-:W-:Y:S05]  /*0720*/  @P0 BRA `(.L_x_11) ;  /* 0x0000000000100947 */ /* 0x000fea0003800000 */
[----:B------:R-:W-:Y:S02]  /*0730*/  IMAD.MOV.U32 R20, RZ, RZ, 0x0 ;  /* 0x00000000ff147424 */ /* 0x000fe400078e00ff */
[----:B------:R-:W-:Y:S01]  /*0740*/  IMAD.MOV.U32 R21, RZ, RZ, 0x7ff00000 ;  /* 0x7ff00000ff157424 */ /* 0x000fe200078e00ff */
[----:B------:R-:W-:Y:S06]  /*0750*/  BRA `(.L_x_11) ;  /* 0x0000000000047947 */ /* 0x000fec0003800000 */
.L_x_12:
[----:B------:R-:W-:-:S11]  /*0760*/  DADD R20, R6, 2 ;  /* 0x4000000006147429 */ /* 0x000fd60000000000 */
.L_x_11:
[----:B------:R-:W-:Y:S05]  /*0770*/  BSYNC.RECONVERGENT B0 ;  /* 0x0000000000007941 */ /* 0x000fea0003800200 */
.L_x_10:
[----:B------:R-:W0:Y:S01]  /*0780*/  F2F.F64.F32 R6, R4 ;  /* 0x0000000400067310 */ /* 0x000e220000201800 */
[----:B------:R-:W-:Y:S01]  /*0790*/  FSETP.NEU.AND P0, PT, R5, 1, PT ;  /* 0x3f8000000500780b */ /* 0x000fe20003f0d000 */
[----:B------:R-:W-:Y:S01]  /*07a0*/  UIADD3 UR4, UPT, UPT, UR4, 0x2, URZ ;  /* 0x0000000204047890 */ /* 0x000fe2000fffe0ff */
[----:B------:R-:W-:Y:S02]  /*07b0*/  VIADD R3, R3, 0x2 ;  /* 0x0000000203037836 */ /* 0x000fe40000000000 */
[----:B------:R-:W-:Y:S01]  /*07c0*/  FSEL R8, R20, RZ, P0 ;  /* 0x000000ff14087208 */ /* 0x000fe20000000000 */
[----:B------:R-:W-:Y:S01]  /*07d0*/  UISETP.NE.AND UP0, UPT, UR4, URZ, UPT ;  /* 0x000000ff0400728c */ /* 0x000fe2000bf05270 */
[----:B------:R-:W-:-:S06]  /*07e0*/  FSEL R9, R21, 1.875, P0 ;  /* 0x3ff0000015097808 */ /* 0x000fcc0000000000 */
[----:B0-----:R-:W-:-:S06]  /*07f0*/  DADD R6, R6, R8 ;  /* 0x0000000006067229 */ /* 0x001fcc0000000008 */
[----:B------:R2:W3:Y:S01]  /*0800*/  F2F.F32.F64 R5, R6 ;  /* 0x0000000600057310 */ /* 0x0004e20000301000 */
[----:B------:R-:W-:Y:S05]  /*0810*/  BRA.U UP0, `(.L_x_13) ;  /* 0xfffffff9006c7547 */ /* 0x000fea000b83ffff */
[----:B------:R-:W0:Y:S01]  /*0820*/  LDCU UR5, c[0x3][0x8] ;  /* 0x00c00100ff0577ac */ /* 0x000e220008000800 */
[----:B--23--:R1:W2:Y:S02]  /*0830*/  F2F.F64.F32 R6, R5 ;  /* 0x0000000500067310 */ /* 0x00c2a40000201800 */
[----:B012---:R-:W-:-:S12]  /*0840*/  ULOP3.LUT UR4, UR5, 0x7ffffffe, URZ, 0xc0, !UPT ;  /* 0x7ffffffe05047892 */ /* 0x007fd8000f8ec0ff */
.L_x_1:
[----:B------:R-:W-:-:S04]  /*0850*/  ULOP3.LUT UR5, UR5, 0x1, URZ, 0xc0, !UPT ;  /* 0x0000000105057892 */ /* 0x000fc8000f8ec0ff */
[----:B------:R-:W-:-:S09]  /*0860*/  UISETP.NE.U32.AND UP0, UPT, UR5, 0x1, UPT ;  /* 0x000000010500788c */ /* 0x000fd2000bf05070 */
[----:B------:R-:W-:Y:S05]  /*0870*/  BRA.U UP0, `(.L_x_0) ;  /* 0x0000000100d07547 */ /* 0x000fea000b800000 */
[----:B------:R-:W0:Y:S01]  /*0880*/  LDC.64 R8, c[0x0][0x380] ;  /* 0x0000e000ff087b82 */ /* 0x000e220000000a00 */
[----:B------:R-:W2:Y:S01]  /*0890*/  LDG.E R16, desc[UR6][R16.64] ;  /* 0x0000000610107981 */ /* 0x000ea2000c1e1900 */
[----:B------:R-:W-:-:S04]  /*08a0*/  VIADD R2, R2, UR4 ;  /* 0x0000000402027c36 */ /* 0x000fc80008000000 */
[----:B0-----:R-:W-:-:S05]  /*08b0*/  IMAD.WIDE R8, R2, 0x4, R8 ;  /* 0x0000000402087825 */ /* 0x001fca00078e0208 */
[----:B------:R-:W3:Y:S01]  /*08c0*/  LDG.E R0, desc[UR6][R8.64] ;  /* 0x0000000608007981 */ /* 0x000ee2000c1e1900 */
[----:B------:R-:W-:Y:S01]  /*08d0*/  BSSY.RECONVERGENT B0, `(.L_x_14) ;  /* 0x000000d000007945 */ /* 0x000fe20003800200 */
[----:B--2---:R-:W-:-:S04]  /*08e0*/  I2FP.F32.S32 R19, R16 ;  /* 0x0000001000137245 */ /* 0x004fc80000201400 */
[----:B------:R-:W0:Y:S02]  /*08f0*/  MUFU.RCP R4, R19 ;  /* 0x0000001300047308 */ /* 0x000e240000001000 */
[----:B0-----:R-:W-:-:S04]  /*0900*/  FFMA R3, -R19, R4, 1 ;  /* 0x3f80000013037423 */ /* 0x001fc80000000104 */
[----:B------:R-:W-:Y:S02]  /*0910*/  FFMA R3, R4, R3, R4 ;  /* 0x0000000304037223 */ /* 0x000fe40000000004 */
[----:B---3--:R-:W0:Y:S02]  /*0920*/  FCHK P0, R0, R19 ;  /* 0x0000001300007302 */ /* 0x008e240000000000 */
[----:B------:R-:W-:-:S04]  /*0930*/  FFMA R4, R0, R3, RZ ;  /* 0x0000000300047223 */ /* 0x000fc800000000ff */
[----:B------:R-:W-:-:S04]  /*0940*/  FFMA R5, -R19, R4, R0 ;  /* 0x0000000413057223 */ /* 0x000fc80000000100 */
[----:B------:R-:W-:Y:S01]  /*0950*/  FFMA R3, R3, R5, R4 ;  /* 0x0000000503037223 */ /* 0x000fe20000000004 */
[----:B0-----:R-:W-:Y:S06]  /*0960*/  @!P0 BRA `(.L_x_15) ;  /* 0x00000000000c8947 */ /* 0x001fec0003800000 */
[----:B------:R-:W-:-:S07]  /*0970*/  MOV R18, 0x990 ;  /* 0x0000099000127802 */ /* 0x000fce0000000f00 */
[----:B------:R-:W-:Y:S05]  /*0980*/  CALL.REL.NOINC `($__internal_1_$__cuda_sm3x_div_rn_noftz_f32_slowpath) ;  /* 0x0000000400347944 */ /* 0x000fea0003c00000 */
[----:B------:R-:W-:-:S07]  /*0990*/  IMAD.MOV.U32 R3, RZ, RZ, R0 ;  /* 0x000000ffff037224 */ /* 0x000fce00078e0000 */
.L_x_15:
[----:B------:R-:W-:Y:S05]  /*09a0*/  BSYNC.RECONVERGENT B0 ;  /* 0x0000000000007941 */ /* 0x000fea0003800200 */
.L_x_14:
[----:B------:R-:W0:Y:S01]  /*09b0*/  LDC.64 R10, c[0x0][0x388] ;  /* 0x0000e200ff0a7b82 */ /* 0x000e220000000a00 */
[----:B------:R1:W-:Y:S01]  /*09c0*/  STG.E desc[UR6][R8.64], R3 ;  /* 0x0000000308007986 */ /* 0x0003e2000c101906 */
[----:B0-----:R-:W-:-:S05]  /*09d0*/  IMAD.WIDE R10, R2, 0x4, R10 ;  /* 0x00000004020a7825 */ /* 0x001fca00078e020a */
[----:B------:R-:W2:Y:S01]  /*09e0*/  LDG.E R2, desc[UR6][R10.64] ;  /* 0x000000060a027981 */ /* 0x000ea2000c1e1900 */
[----:B------:R-:W-:Y:S01]  /*09f0*/  BSSY.RECONVERGENT B0, `(.L_x_16) ;  /* 0x0000006000007945 */ /* 0x000fe20003800200 */
[----:B------:R-:W-:Y:S01]  /*0a00*/  MOV R0, 0xa50 ;  /* 0x00000a5000007802 */ /* 0x000fe20000000f00 */
[----:B--2---:R-:W-:-:S04]  /*0a10*/  FADD R2, R2, -R3 ;  /* 0x8000000302027221 */ /* 0x004fc80000000000 */
[----:B------:R-:W0:Y:S02]  /*0a20*/  F2F.F64.F32 R4, R2 ;  /* 0x0000000200047310 */ /* 0x000e240000201800 */
[----:B01----:R-:W-:-:S11]  /*0a30*/  DADD R28, -RZ, |R4| ;  /* 0x00000000ff1c7229 */ /* 0x003fd60000000504 */
[----:B------:R-:W-:Y:S05]  /*0a40*/  CALL.REL.NOINC `($_Z21update_step_centroidsPfS_PiS_$__internal_accurate_pow) ;  /* 0x00000008009c7944 */ /* 0x000fea0003c00000 */
[----:B------:R-:W-:Y:S05]  /*0a50*/  BSYNC.RECONVERGENT B0 ;  /* 0x0000000000007941 */ /* 0x000fea0003800200 */
.L_x_16:
        /* <DEDUP_REMOVED lines=15> */
.L_x_19:
[----:B------:R-:W-:-:S11]  /*0b50*/  DADD R20, R4, 2 ;  /* 0x4000000004147429 */ /* 0x000fd60000000000 */
.L_x_18:
[----:B------:R-:W-:Y:S05]  /*0b60*/  BSYNC.RECONVERGENT B0 ;  /* 0x0000000000007941 */ /* 0x000fea0003800200 */
.L_x_17:
[----:B------:R-:W-:-:S04]  /*0b70*/  FSETP.NEU.AND P0, PT, R2, 1, PT ;  /* 0x3f8000000200780b */ /* 0x000fc80003f0d000 */
[----:B------:R-:W-:Y:S02]  /*0b80*/  FSEL R2, R20, RZ, P0 ;  /* 0x000000ff14027208 */ /* 0x000fe40000000000 */
[----:B------:R-:W-:-:S06]  /*0b90*/  FSEL R3, R21, 1.875, P0 ;  /* 0x3ff0000015037808 */ /* 0x000fcc0000000000 */
[----:B------:R-:W-:-:S06]  /*0ba0*/  DADD R6, R6, R2 ;  /* 0x0000000006067229 */ /* 0x000fcc0000000002 */
[----:B------:R0:W1:Y:S05]  /*0bb0*/  F2F.F32.F64 R5, R6 ;  /* 0x0000000600057310 */ /* 0x00006a0000301000 */
.L_x_0:
[----:B-1----:R-:W-:Y:S01]  /*0bc0*/  VIADD R0, R5, 0xf3000000 ;  /* 0xf300000005007836 */ /* 0x002fe20000000000 */
[----:B------:R1:W2:Y:S01]  /*0bd0*/  MUFU.RSQ R2, R5 ;  /* 0x0000000500027308 */ /* 0x0002a20000001400 */
[----:B------:R-:W-:Y:S03]  /*0be0*/  BSSY.RECONVERGENT B0, `(.L_x_20) ;  /* 0x000000b000007945 */ /* 0x000fe60003800200 */
[----:B------:R-:W-:-:S13]  /*0bf0*/  ISETP.GT.U32.AND P0, PT, R0, 0x727fffff, PT ;  /* 0x727fffff0000780c */ /* 0x000fda0003f04070 */
[----:B-12---:R-:W-:Y:S05]  /*0c00*/  @!P0 BRA `(.L_x_21) ;  /* 0x0000000000108947 */ /* 0x006fea0003800000 */
[----:B0-----:R-:W-:-:S07]  /*0c10*/  MOV R6, 0xc30 ;  /* 0x00000c3000067802 */ /* 0x001fce0000000f00 */
[----:B------:R-:W-:Y:S05]  /*0c20*/  CALL.REL.NOINC `($__internal_0_$__cuda_sm20_sqrt_rn_f32_slowpath) ;  /* 0x0000000000347944 */ /* 0x000fea0003c00000 */
[----:B------:R-:W-:Y:S01]  /*0c30*/  IMAD.MOV.U32 R5, RZ, RZ, R0 ;  /* 0x000000ffff057224 */ /* 0x000fe200078e0000 */
[----:B------:R-:W-:Y:S06]  /*0c40*/  BRA `(.L_x_22) ;  /* 0x0000000000107947 */ /* 0x000fec0003800000 */
.L_x_21:
[C---:B------:R-:W-:Y:S01]  /*0c50*/  FMUL.FTZ R0, R2.reuse, R5 ;  /* 0x0000000502007220 */ /* 0x040fe20000410000 */
[----:B------:R-:W-:-:S03]  /*0c60*/  FMUL.FTZ R2, R2, 0.5 ;  /* 0x3f00000002027820 */ /* 0x000fc60000410000 */
[----:B------:R-:W-:-:S04]  /*0c70*/  FFMA R5, -R0, R0, R5 ;  /* 0x0000000000057223 */ /* 0x000fc80000000105 */
[----:B------:R-:W-:-:S07]  /*0c80*/  FFMA R5, R5, R2, R0 ;  /* 0x0000000205057223 */ /* 0x000fce0000000000 */
.L_x_22:
[----:B------:R-:W-:Y:S05]  /*0c90*/  BSYNC.RECONVERGENT B0 ;  /* 0x0000000000007941 */ /* 0x000fea0003800200 */
.L_x_20:
[----:B------:R-:W1:Y:S02]  /*0ca0*/  LDC.64 R2, c[0x0][0x398] ;  /* 0x0000e600ff027b82 */ /* 0x000e640000000a00 */
[----:B-1----:R-:W2:Y:S02]  /*0cb0*/  LDG.E R0, desc[UR6][R2.64] ;  /* 0x0000000602007981 */ /* 0x002ea4000c1e1900 */
[----:B--2---:R-:W-:-:S13]  /*0cc0*/  FSETP.GT.AND P0, PT, R5, R0, PT ;  /* 0x000000000500720b */ /* 0x004fda0003f04000 */
[----:B------:R-:W-:Y:S05]  /*0cd0*/  @!P0 EXIT ;  /* 0x000000000000894d */ /* 0x000fea0003800000 */
[----:B------:R-:W-:Y:S01]  /*0ce0*/  ATOMG.E.EXCH.STRONG.GPU PT, RZ, desc[UR6][R2.64], R5 ;  /* 0x8000000502ff79a8 */ /* 0x000fe2000c1ef106 */
[----:B------:R-:W-:Y:S05]  /*0cf0*/  EXIT ;  /* 0x000000000000794d */ /* 0x000fea0003800000 */
        .weak           $__internal_0_$__cuda_sm20_sqrt_rn_f32_slowpath
        .type           $__internal_0_$__cuda_sm20_sqrt_rn_f32_slowpath,@function
        .size           $__internal_0_$__cuda_sm20_sqrt_rn_f32_slowpath,($__internal_1_$__cuda_sm3x_div_rn_noftz_f32_slowpath - $__internal_0_$__cuda_sm20_sqrt_rn_f32_slowpath)
$__internal_0_$__cuda_sm20_sqrt_rn_f32_slowpath:
[----:B------:R-:W-:-:S13]  /*0d00*/  LOP3.LUT P0, RZ, R5, 0x7fffffff, RZ, 0xc0, !PT ;  /* 0x7fffffff05ff7812 */ /* 0x000fda000780c0ff */
[----:B------:R-:W-:Y:S01]  /*0d10*/  @!P0 MOV R0, R5 ;  /* 0x0000000500008202 */ /* 0x000fe20000000f00 */
[----:B------:R-:W-:Y:S06]  /*0d20*/  @!P0 BRA `(.L_x_23) ;  /* 0x0000000000408947 */ /* 0x000fec0003800000 */
[----:B------:R-:W-:-:S13]  /*0d30*/  FSETP.GEU.FTZ.AND P0, PT, R5, RZ, PT ;  /* 0x000000ff0500720b */ /* 0x000fda0003f1e000 */
[----:B------:R-:W-:Y:S01]  /*0d40*/  @!P0 IMAD.MOV.U32 R0, RZ, RZ, 0x7fffffff ;  /* 0x7fffffffff008424 */ /* 0x000fe200078e00ff */
[----:B------:R-:W-:Y:S06]  /*0d50*/  @!P0 BRA `(.L_x_23) ;  /* 0x0000000000348947 */ /* 0x000fec0003800000 */
[----:B------:R-:W-:-:S13]  /*0d60*/  FSETP.GTU.FTZ.AND P0, PT, |R5|, +INF , PT ;  /* 0x7f8000000500780b */ /* 0x000fda0003f1c200 */
[----:B------:R-:W-:Y:S01]  /*0d70*/  @P0 FADD.FTZ R0, R5, 1 ;  /* 0x3f80000005000421 */ /* 0x000fe20000010000 */
[----:B------:R-:W-:Y:S06]  /*0d80*/  @P0 BRA `(.L_x_23) ;  /* 0x0000000000280947 */ /* 0x000fec0003800000 */
[----:B------:R-:W-:-:S13]  /*0d90*/  FSETP.NEU.FTZ.AND P0, PT, |R5|, +INF , PT ;  /* 0x7f8000000500780b */ /* 0x000fda0003f1d200 */
[----:B------:R-:W-:-:S04]  /*0da0*/  @P0 FFMA R2, R5, 1.84467440737095516160e+19, RZ ;  /* 0x5f80000005020823 */ /* 0x000fc800000000ff */
[----:B------:R-:W0:Y:S02]  /*0db0*/  @P0 MUFU.RSQ R3, R2 ;  /* 0x0000000200030308 */ /* 0x000e240000001400 */
[----:B0-----:R-:W-:Y:S01]  /*0dc0*/  @P0 FMUL.FTZ R7, R2, R3 ;  /* 0x0000000302070220 */ /* 0x001fe20000410000 */
[----:B------:R-:W-:-:S03]  /*0dd0*/  @P0 FMUL.FTZ R3, R3, 0.5 ;  /* 0x3f00000003030820 */ /* 0x000fc60000410000 */
[----:B------:R-:W-:-:S04]  /*0de0*/  @P0 FADD.FTZ R0, -R7, -RZ ;  /* 0x800000ff07000221 */ /* 0x000fc80000010100 */
[----:B------:R-:W-:Y:S01]  /*0df0*/  @P0 FFMA R4, R7, R0, R2 ;  /* 0x0000000007040223 */ /* 0x000fe20000000002 */
[----:B------:R-:W-:-:S03]  /*0e00*/  @!P0 IMAD.MOV.U32 R0, RZ, RZ, R5 ;  /* 0x000000ffff008224 */ /* 0x000fc600078e0005 */
[----:B------:R-:W-:-:S04]  /*0e10*/  @P0 FFMA R3, R4, R3, R7 ;  /* 0x0000000304030223 */ /* 0x000fc80000000007 */
[----:B------:R-:W-:-:S07]  /*0e20*/  @P0 FMUL.FTZ R0, R3, 2.3283064365386962891e-10 ;  /* 0x2f80000003000820 */ /* 0x000fce0000410000 */
.L_x_23:
[----:B------:R-:W-:Y:S02]  /*0e30*/  IMAD.MOV.U32 R2, RZ, RZ, R6 ;  /* 0x000000ffff027224 */ /* 0x000fe400078e0006 */
[----:B------:R-:W-:-:S04]  /*0e40*/  IMAD.MOV.U32 R3, RZ, RZ, 0x0 ;  /* 0x00000000ff037424 */ /* 0x000fc800078e00ff */
[----:B------:R-:W-:Y:S05]  /*0e50*/  RET.REL.NODEC R2 `(_Z21update_step_centroidsPfS_PiS_) ;  /* 0xfffffff002687950 */ /* 0x000fea0003c3ffff */
        .weak           $__internal_1_$__cuda_sm3x_div_rn_noftz_f32_slowpath
        .type           $__internal_1_$__cuda_sm3x_div_rn_noftz_f32_slowpath,@function
        .size           $__internal_1_$__cuda_sm3x_div_rn_noftz_f32_slowpath,($_Z21update_step_centroidsPfS_PiS_$__internal_accurate_pow - $__internal_1_$__cuda_sm3x_div_rn_noftz_f32_slowpath)
$__internal_1_$__cuda_sm3x_div_rn_noftz_f32_slowpath:
[----:B------:R-:W-:Y:S01]  /*0e60*/  SHF.R.U32.HI R20, RZ, 0x17, R19 ;  /* 0x00000017ff147819 */ /* 0x000fe20000011613 */
[----:B------:R-:W-:Y:S01]  /*0e70*/  BSSY.RECONVERGENT B1, `(.L_x_24) ;  /* 0x0000062000017945 */ /* 0x000fe20003800200 */
[----:B------:R-:W-:Y:S02]  /*0e80*/  SHF.R.U32.HI R21, RZ, 0x17, R0 ;  /* 0x00000017ff157819 */ /* 0x000fe40000011600 */
[----:B------:R-:W-:Y:S02]  /*0e90*/  LOP3.LUT R20, R20, 0xff, RZ, 0xc0, !PT ;  /* 0x000000ff14147812 */ /* 0x000fe400078ec0ff */
[----:B------:R-:W-:-:S03]  /*0ea0*/  LOP3.LUT R23, R21, 0xff, RZ, 0xc0, !PT ;  /* 0x000000ff15177812 */ /* 0x000fc600078ec0ff */
[----:B------:R-:W-:Y:S02]  /*0eb0*/  VIADD R24, R20, 0xffffffff ;  /* 0xffffffff14187836 */ /* 0x000fe40000000000 */
[----:B------:R-:W-:-:S03]  /*0ec0*/  VIADD R22, R23, 0xffffffff ;  /* 0xffffffff17167836 */ /* 0x000fc60000000000 */
[----:B------:R-:W-:-:S04]  /*0ed0*/  ISETP.GT.U32.AND P0, PT, R24, 0xfd, PT ;  /* 0x000000fd1800780c */ /* 0x000fc80003f04070 */
[----:B------:R-:W-:-:S13]  /*0ee0*/  ISETP.GT.U32.OR P0, PT, R22, 0xfd, P0 ;  /* 0x000000fd1600780c */ /* 0x000fda0000704470 */
[----:B------:R-:W-:Y:S01]  /*0ef0*/  @!P0 IMAD.MOV.U32 R21, RZ, RZ, RZ ;  /* 0x000000ffff158224 */ /* 0x000fe200078e00ff */
[----:B------:R-:W-:Y:S06]  /*0f00*/  @!P0 BRA `(.L_x_25) ;  /* 0x00000000005c8947 */ /* 0x000fec0003800000 */
[----:B------:R-:W-:Y:S02]  /*0f10*/  FSETP.GTU.FTZ.AND P0, PT, |R0|, +INF , PT ;  /* 0x7f8000000000780b */ /* 0x000fe40003f1c200 */
[----:B------:R-:W-:-:S04]  /*0f20*/  FSETP.GTU.FTZ.AND P1, PT, |R19|, +INF , PT ;  /* 0x7f8000001300780b */ /* 0x000fc80003f3c200 */
[----:B------:R-:W-:-:S13]  /*0f30*/  PLOP3.LUT P0, PT, P0, P1, PT, 0xf8, 0x8f ;  /* 0x00000000008f781c */ /* 0x000fda0000703f70 */
[----:B------:R-:W-:Y:S05]  /*0f40*/  @P0 BRA `(.L_x_26) ;  /* 0x00000004004c0947 */ /* 0x000fea0003800000 */
[----:B------:R-:W-:-:S13]  /*0f50*/  LOP3.LUT P0, RZ, R19, 0x7fffffff, R0, 0xc8, !PT ;  /* 0x7fffffff13ff7812 */ /* 0x000fda000780c800 */
[----:B------:R-:W-:Y:S05]  /*0f60*/  @!P0 BRA `(.L_x_27) ;  /* 0x00000004003c8947 */ /* 0x000fea0003800000 */
[C---:B------:R-:W-:Y:S02]  /*0f70*/  FSETP.NEU.FTZ.AND P2, PT, |R0|.reuse, +INF , PT ;  /* 0x7f8000000000780b */ /* 0x040fe40003f5d200 */
[----:B------:R-:W-:Y:S02]  /*0f80*/  FSETP.NEU.FTZ.AND P1, PT, |R19|, +INF , PT ;  /* 0x7f8000001300780b */ /* 0x000fe40003f3d200 */
[----:B------:R-:W-:-:S11]  /*0f90*/  FSETP.NEU.FTZ.AND P0, PT, |R0|, +INF , PT ;  /* 0x7f8000000000780b */ /* 0x000fd60003f1d200 */
[----:B------:R-:W-:Y:S05]  /*0fa0*/  @!P1 BRA !P2, `(.L_x_27) ;  /* 0x00000004002c9947 */ /* 0x000fea0005000000 */
[----:B------:R-:W-:-:S04]  /*0fb0*/  LOP3.LUT P2, RZ, R0, 0x7fffffff, RZ, 0xc0, !PT ;  /* 0x7fffffff00ff7812 */ /* 0x000fc8000784c0ff */
[----:B------:R-:W-:-:S13]  /*0fc0*/  PLOP3.LUT P1, PT, P1, P2, PT, 0x2f, 0xf2 ;  /* 0x0000000000f2781c */ /* 0x000fda0000f24577 */
[----:B------:R-:W-:Y:S05]  /*0fd0*/  @P1 BRA `(.L_x_28) ;  /* 0x0000000400181947 */ /* 0x000fea0003800000 */
[----:B------:R-:W-:-:S04]  /*0fe0*/  LOP3.LUT P1, RZ, R19, 0x7fffffff, RZ, 0xc0, !PT ;  /* 0x7fffffff13ff7812 */ /* 0x000fc8000782c0ff */
[----:B------:R-:W-:-:S13]  /*0ff0*/  PLOP3.LUT P0, PT, P0, P1, PT, 0x2f, 0xf2 ;  /* 0x0000000000f2781c */ /* 0x000fda0000702577 */
[----:B------:R-:W-:Y:S05]  /*1000*/  @P0 BRA `(.L_x_29) ;  /* 0x0000000400000947 */ /* 0x000fea0003800000 */
[----:B------:R-:W-:Y:S02]  /*1010*/  ISETP.GE.AND P0, PT, R22, RZ, PT ;  /* 0x000000ff1600720c */ /* 0x000fe40003f06270 */
[----:B------:R-:W-:-:S11]  /*1020*/  ISETP.GE.AND P1, PT, R24, RZ, PT ;  /* 0x000000ff1800720c */ /* 0x000fd60003f26270 */
[----:B------:R-:W-:Y:S02]  /*1030*/  @P0 IMAD.MOV.U32 R21, RZ, RZ, RZ ;  /* 0x000000ffff150224 */ /* 0x000fe400078e00ff */
[----:B------:R-:W-:Y:S01]  /*1040*/  @!P0 FFMA R0, R0, 1.84467440737095516160e+19, RZ ;  /* 0x5f80000000008823 */ /* 0x000fe200000000ff */
[----:B------:R-:W-:Y:S02]  /*1050*/  @!P0 IMAD.MOV.U32 R21, RZ, RZ, -0x40 ;  /* 0xffffffc0ff158424 */ /* 0x000fe400078e00ff */
[----:B------:R-:W-:Y:S02]  /*1060*/  @!P1 FFMA R19, R19, 1.84467440737095516160e+19, RZ ;  /* 0x5f80000013139823 */ /* 0x000fe400000000ff */
[----:B------:R-:W-:-:S07]  /*1070*/  @!P1 VIADD R21, R21, 0x40 ;  /* 0x0000004015159836 */ /* 0x000fce0000000000 */
.L_x_25:
[----:B------:R-:W-:Y:S01]  /*1080*/  LEA R22, R20, 0xc0800000, 0x17 ;  /* 0xc080000014167811 */ /* 0x000fe200078eb8ff */
[----:B------:R-:W-:Y:S01]  /*1090*/  BSSY.RECONVERGENT B2, `(.L_x_30) ;  /* 0x0000036000027945 */ /* 0x000fe20003800200 */
[----:B------:R-:W-:-:S03]  /*10a0*/  IADD3 R23, PT, PT, R23, -0x7f, RZ ;  /* 0xffffff8117177810 */ /* 0x000fc60007ffe0ff */
[----:B------:R-:W-:Y:S02]  /*10b0*/  IMAD.IADD R24, R19, 0x1, -R22 ;  /* 0x0000000113187824 */ /* 0x000fe400078e0a16 */
[C---:B------:R-:W-:Y:S02]  /*10c0*/  IMAD R0, R23.reuse, -0x800000, R0 ;  /* 0xff80000017007824 */ /* 0x040fe400078e0200 */
[----:B------:R0:W1:Y:S01]  /*10d0*/  MUFU.RCP R19, R24 ;  /* 0x0000001800137308 */ /* 0x0000620000001000 */
[----:B------:R-:W-:Y:S01]  /*10e0*/  FADD.FTZ R25, -R24, -RZ ;  /* 0x800000ff18197221 */ /* 0x000fe20000010100 */
[----:B0-----:R-:W-:-:S05]  /*10f0*/  IADD3 R24, PT, PT, R23, 0x7f, -R20 ;  /* 0x0000007f17187810 */ /* 0x001fca0007ffe814 */
[----:B------:R-:W-:Y:S02]  /*1100*/  IMAD.IADD R21, R24, 0x1, R21 ;  /* 0x0000000118157824 */ /* 0x000fe400078e0215 */
[----:B-1----:R-:W-:-:S04]  /*1110*/  FFMA R22, R19, R25, 1 ;  /* 0x3f80000013167423 */ /* 0x002fc80000000019 */
[----:B------:R-:W-:-:S04]  /*1120*/  FFMA R19, R19, R22, R19 ;  /* 0x0000001613137223 */ /* 0x000fc80000000013 */
[----:B------:R-:W-:-:S04]  /*1130*/  FFMA R22, R0, R19, RZ ;  /* 0x0000001300167223 */ /* 0x000fc800000000ff */
[----:B------:R-:W-:-:S04]  /*1140*/  FFMA R26, R25, R22, R0 ;  /* 0x00000016191a7223 */ /* 0x000fc80000000000 */
[----:B------:R-:W-:-:S04]  /*1150*/  FFMA R22, R19, R26, R22 ;  /* 0x0000001a13167223 */ /* 0x000fc80000000016 */
[----:B------:R-:W-:-:S04]  /*1160*/  FFMA R25, R25, R22, R0 ;  /* 0x0000001619197223 */ /* 0x000fc80000000000 */
[----:B------:R-:W-:-:S05]  /*1170*/  FFMA R0, R19, R25, R22 ;  /* 0x0000001913007223 */ /* 0x000fca0000000016 */
[----:B------:R-:W-:-:S04]  /*1180*/  SHF.R.U32.HI R20, RZ, 0x17, R0 ;  /* 0x00000017ff147819 */ /* 0x000fc80000011600 */
[----:B------:R-:W-:-:S05]  /*1190*/  LOP3.LUT R20, R20, 0xff, RZ, 0xc0, !PT ;  /* 0x000000ff14147812 */ /* 0x000fca00078ec0ff */
[----:B------:R-:W-:-:S04]  /*11a0*/  IMAD.IADD R23, R20, 0x1, R21 ;  /* 0x0000000114177824 */ /* 0x000fc800078e0215 */
[----:B------:R-:W-:-:S05]  /*11b0*/  VIADD R20, R23, 0xffffffff ;  /* 0xffffffff17147836 */ /* 0x000fca0000000000 */
[----:B------:R-:W-:-:S13]  /*11c0*/  ISETP.GE.U32.AND P0, PT, R20, 0xfe, PT ;  /* 0x000000fe1400780c */ /* 0x000fda0003f06070 */
[----:B------:R-:W-:Y:S05]  /*11d0*/  @!P0 BRA `(.L_x_31) ;  /* 0x0000000000808947 */ /* 0x000fea0003800000 */
[----:B------:R-:W-:-:S13]  /*11e0*/  ISETP.GT.AND P0, PT, R23, 0xfe, PT ;  /* 0x000000fe1700780c */ /* 0x000fda0003f04270 */
[----:B------:R-:W-:Y:S05]  /*11f0*/  @P0 BRA `(.L_x_32) ;  /* 0x00000000006c0947 */ /* 0x000fea0003800000 */
[----:B------:R-:W-:-:S13]  /*1200*/  ISETP.GE.AND P0, PT, R23, 0x1, PT ;  /* 0x000000011700780c */ /* 0x000fda0003f06270 */
[----:B------:R-:W-:Y:S05]  /*1210*/  @P0 BRA `(.L_x_33) ;  /* 0x0000000000740947 */ /* 0x000fea0003800000 */
[----:B------:R-:W-:Y:S02]  /*1220*/  ISETP.GE.AND P0, PT, R23, -0x18, PT ;  /* 0xffffffe81700780c */ /* 0x000fe40003f06270 */
[----:B------:R-:W-:-:S11]  /*1230*/  LOP3.LUT R0, R0, 0x80000000, RZ, 0xc0, !PT ;  /* 0x8000000000007812 */ /* 0x000fd600078ec0ff */
[----:B------:R-:W-:Y:S05]  /*1240*/  @!P0 BRA `(.L_x_33) ;  /* 0x0000000000688947 */ /* 0x000fea0003800000 */
[-CC-:B------:R-:W-:Y:S01]  /*1250*/  FFMA.RZ R20, R19, R25.reuse, R22.reuse ;  /* 0x0000001913147223 */ /* 0x180fe2000000c016 */
[C---:B------:R-:W-:Y:S02]  /*1260*/  ISETP.NE.AND P2, PT, R23.reuse, RZ, PT ;  /* 0x000000ff1700720c */ /* 0x040fe40003f45270 */
[----:B------:R-:W-:Y:S02]  /*1270*/  ISETP.NE.AND P1, PT, R23, RZ, PT ;  /* 0x000000ff1700720c */ /* 0x000fe40003f25270 */
[----:B------:R-:W-:Y:S01]  /*1280*/  LOP3.LUT R21, R20, 0x7fffff, RZ, 0xc0, !PT ;  /* 0x007fffff14157812 */ /* 0x000fe200078ec0ff */
[CCC-:B------:R-:W-:Y:S01]  /*1290*/  FFMA.RP R20, R19.reuse, R25.reuse, R22.reuse ;  /* 0x0000001913147223 */ /* 0x1c0fe20000008016 */
[----:B------:R-:W-:Y:S01]  /*12a0*/  FFMA.RM R19, R19, R25, R22 ;  /* 0x0000001913137223 */ /* 0x000fe20000004016 */
[----:B------:R-:W-:Y:S01]  /*12b0*/  VIADD R22, R23, 0x20 ;  /* 0x0000002017167836 */ /* 0x000fe20000000000 */
[----:B------:R-:W-:Y:S01]  /*12c0*/  LOP3.LUT R21, R21, 0x800000, RZ, 0xfc, !PT ;  /* 0x0080000015157812 */ /* 0x000fe200078efcff */
[----:B------:R-:W-:-:S02]  /*12d0*/  IMAD.MOV R23, RZ, RZ, -R23 ;  /* 0x000000ffff177224 */ /* 0x000fc400078e0a17 */
[----:B------:R-:W-:Y:S02]  /*12e0*/  FSETP.NEU.FTZ.AND P0, PT, R20, R19, PT ;  /* 0x000000131400720b */ /* 0x000fe40003f1d000 */
[----:B------:R-:W-:Y:S02]  /*12f0*/  SHF.L.U32 R22, R21, R22, RZ ;  /* 0x0000001615167219 */ /* 0x000fe400000006ff */
[----:B------:R-:W-:Y:S02]  /*1300*/  SEL R20, R23, RZ, P2 ;  /* 0x000000ff17147207 */ /* 0x000fe40001000000 */
[----:B------:R-:W-:Y:S02]  /*1310*/  ISETP.NE.AND P1, PT, R22, RZ, P1 ;  /* 0x000000ff1600720c */ /* 0x000fe40000f25270 */
[----:B------:R-:W-:Y:S02]  /*1320*/  SHF.R.U32.HI R20, RZ, R20, R21 ;  /* 0x00000014ff147219 */ /* 0x000fe40000011615 */
[----:B------:R-:W-:-:S02]  /*1330*/  PLOP3.LUT P0, PT, P0, P1, PT, 0xf8, 0x8f ;  /* 0x00000000008f781c */ /* 0x000fc40000703f70 */
[----:B------:R-:W-:Y:S02]  /*1340*/  SHF.R.U32.HI R22, RZ, 0x1, R20 ;  /* 0x00000001ff167819 */ /* 0x000fe40000011614 */
[----:B------:R-:W-:-:S04]  /*1350*/  SEL R19, RZ, 0x1, !P0 ;  /* 0x00000001ff137807 */ /* 0x000fc80004000000 */
[----:B------:R-:W-:-:S04]  /*1360*/  LOP3.LUT R19, R19, 0x1, R22, 0xf8, !PT ;  /* 0x0000000113137812 */ /* 0x000fc800078ef816 */
[----:B------:R-:W-:-:S05]  /*1370*/  LOP3.LUT R19, R19, R20, RZ, 0xc0, !PT ;  /* 0x0000001413137212 */ /* 0x000fca00078ec0ff */
[----:B------:R-:W-:-:S05]  /*1380*/  IMAD.IADD R19, R22, 0x1, R19 ;  /* 0x0000000116137824 */ /* 0x000fca00078e0213 */
[----:B------:R-:W-:Y:S01]  /*1390*/  LOP3.LUT R0, R19, R0, RZ, 0xfc, !PT ;  /* 0x0000000013007212 */ /* 0x000fe200078efcff */
[----:B------:R-:W-:Y:S06]  /*13a0*/  BRA `(.L_x_33) ;  /* 0x0000000000107947 */ /* 0x000fec0003800000 */
.L_x_32:
[----:B------:R-:W-:-:S04]  /*13b0*/  LOP3.LUT R0, R0, 0x80000000, RZ, 0xc0, !PT ;  /* 0x8000000000007812 */ /* 0x000fc800078ec0ff */
[----:B------:R-:W-:Y:S01]  /*13c0*/  LOP3.LUT R0, R0, 0x7f800000, RZ, 0xfc, !PT ;  /* 0x7f80000000007812 */ /* 0x000fe200078efcff */
[----:B------:R-:W-:Y:S06]  /*13d0*/  BRA `(.L_x_33) ;  /* 0x0000000000047947 */ /* 0x000fec0003800000 */
.L_x_31:
[----:B------:R-:W-:-:S07]  /*13e0*/  IMAD R0, R21, 0x800000, R0 ;  /* 0x0080000015007824 */ /* 0x000fce00078e0200 */
.L_x_33:
[----:B------:R-:W-:Y:S05]  /*13f0*/  BSYNC.RECONVERGENT B2 ;  /* 0x0000000000027941 */ /* 0x000fea0003800200 */
.L_x_30:
[----:B------:R-:W-:Y:S05]  /*1400*/  BRA `(.L_x_34) ;  /* 0x0000000000207947 */ /* 0x000fea0003800000 */
.L_x_29:
[----:B------:R-:W-:-:S04]  /*1410*/  LOP3.LUT R0, R19, 0x80000000, R0, 0x48, !PT ;  /* 0x8000000013007812 */ /* 0x000fc800078e4800 */
[----:B------:R-:W-:Y:S01]  /*1420*/  LOP3.LUT R0, R0, 0x7f800000, RZ, 0xfc, !PT ;  /* 0x7f80000000007812 */ /* 0x000fe200078efcff */
[----:B------:R-:W-:Y:S06]  /*1430*/  BRA `(.L_x_34) ;  /* 0x0000000000147947 */ /* 0x000fec0003800000 */
.L_x_28:
[----:B------:R-:W-:Y:S01]  /*1440*/  LOP3.LUT R0, R19, 0x80000000, R0, 0x48, !PT ;  /* 0x8000000013007812 */ /* 0x000fe200078e4800 */
[----:B------:R-:W-:Y:S06]  /*1450*/  BRA `(.L_x_34) ;  /* 0x00000000000c7947 */ /* 0x000fec0003800000 */
.L_x_27:
[----:B------:R-:W0:Y:S01]  /*1460*/  MUFU.RSQ R0, -QNAN ;  /* 0xffc0000000007908 */ /* 0x000e220000001400 */
[----:B------:R-:W-:Y:S05]  /*1470*/  BRA `(.L_x_34) ;  /* 0x0000000000047947 */ /* 0x000fea0003800000 */
.L_x_26:
[----:B------:R-:W-:-:S07]  /*1480*/  FADD.FTZ R0, R0, R19 ;  /* 0x0000001300007221 */ /* 0x000fce0000010000 */
.L_x_34:
[----:B------:R-:W-:Y:S05]  /*1490*/  BSYNC.RECONVERGENT B1 ;  /* 0x0000000000017941 */ /* 0x000fea0003800200 */
.L_x_24:
[----:B------:R-:W-:-:S04]  /*14a0*/  IMAD.MOV.U32 R19, RZ, RZ, 0x0 ;  /* 0x00000000ff137424 */ /* 0x000fc800078e00ff */
[----:B0-----:R-:W-:Y:S05]  /*14b0*/  RET.REL.NODEC R18 `(_Z21update_step_centroidsPfS_PiS_) ;  /* 0xffffffe812d07950 */ /* 0x001fea0003c3ffff */
        .type           $_Z21update_step_centroidsPfS_PiS_$__internal_accurate_pow,@function
        .size           $_Z21update_step_centroidsPfS_PiS_$__internal_accurate_pow,(.L_x_144 - $_Z21update_step_centroidsPfS_PiS_$__internal_accurate_pow)
$_Z21update_step_centroidsPfS_PiS_$__internal_accurate_pow:
[----:B------:R-:W-:Y:S01]  /*14c0*/  ISETP.GT.U32.AND P0, PT, R29, 0xfffff, PT ;  /* 0x000fffff1d00780c */ /* 0x000fe20003f04070 */
[----:B------:R-:W-:Y:S01]  /*14d0*/  IMAD.MOV.U32 R18, RZ, RZ, R29 ;  /* 0x000000ffff127224 */ /* 0x000fe200078e001d */
[----:B------:R-:W-:Y:S01]  /*14e0*/  UMOV UR8, 0x7d2cafe2 ;  /* 0x7d2cafe200087882 */ /* 0x000fe20000000000 */
[----:B------:R-:W-:Y:S01]  /*14f0*/  IMAD.MOV.U32 R20, RZ, RZ, R28 ;  /* 0x000000ffff147224 */ /* 0x000fe200078e001c */
[----:B------:R-:W-:Y:S01]  /*1500*/  UMOV UR9, 0x3eb0f5ff ;  /* 0x3eb0f5ff00097882 */ /* 0x000fe20000000000 */
[----:B------:R-:W-:Y:S01]  /*1510*/  IMAD.MOV.U32 R22, RZ, RZ, 0x41ad3b5a ;  /* 0x41ad3b5aff167424 */ /* 0x000fe200078e00ff */
[----:B------:R-:W-:Y:S01]  /*1520*/  UMOV UR10, 0x3b39803f ;  /* 0x3b39803f000a7882 */ /* 0x000fe20000000000 */
[----:B------:R-:W-:Y:S01]  /*1530*/  IMAD.MOV.U32 R23, RZ, RZ, 0x3ed0f5d2 ;  /* 0x3ed0f5d2ff177424 */ /* 0x000fe200078e00ff */
[----:B------:R-:W-:-:S05]  /*1540*/  UMOV UR11, 0x3c7abc9e ;  /* 0x3c7abc9e000b7882 */ /* 0x000fca0000000000 */
[----:B------:R-:W-:-:S10]  /*1550*/  @!P0 DMUL R30, R28, 1.80143985094819840000e+16 ;  /* 0x435000001c1e8828 */ /* 0x000fd40000000000 */
[----:B------:R-:W-:Y:S01]  /*1560*/  @!P0 IMAD.MOV.U32 R18, RZ, RZ, R31 ;  /* 0x000000ffff128224 */ /* 0x000fe200078e001f */
[----:B------:R-:W-:-:S04]  /*1570*/  @!P0 MOV R20, R30 ;  /* 0x0000001e00148202 */ /* 0x000fc80000000f00 */
[----:B------:R-:W-:-:S04]  /*1580*/  LOP3.LUT R18, R18, 0x800fffff, RZ, 0xc0, !PT ;  /* 0x800fffff12127812 */ /* 0x000fc800078ec0ff */
[----:B------:R-:W-:Y:S01]  /*1590*/  LOP3.LUT R21, R18, 0x3ff00000, RZ, 0xfc, !PT ;  /* 0x3ff0000012157812 */ /* 0x000fe200078efcff */
[----:B------:R-:W-:-:S03]  /*15a0*/  IMAD.MOV.U32 R18, RZ, RZ, RZ ;  /* 0x000000ffff127224 */ /* 0x000fc600078e00ff */
[----:B------:R-:W-:-:S13]  /*15b0*/  ISETP.GE.U32.AND P1, PT, R21, 0x3ff6a09f, PT ;  /* 0x3ff6a09f1500780c */ /* 0x000fda0003f26070 */
[----:B------:R-:W-:-:S04]  /*15c0*/  @P1 VIADD R19, R21, 0xfff00000 ;  /* 0xfff0000015131836 */ /* 0x000fc80000000000 */
[----:B------:R-:W-:-:S06]  /*15d0*/  @P1 IMAD.MOV.U32 R21, RZ, RZ, R19 ;  /* 0x000000ffff151224 */ /* 0x000fcc00078e0013 */
[C---:B------:R-:W-:Y:S02]  /*15e0*/  DADD R26, R20.reuse, 1 ;  /* 0x3ff00000141a7429 */ /* 0x040fe40000000000 */
[----:B------:R-:W-:-:S04]  /*15f0*/  DADD R20, R20, -1 ;  /* 0xbff0000014147429 */ /* 0x000fc80000000000 */
[----:B------:R-:W0:Y:S02]  /*1600*/  MUFU.RCP64H R19, R27 ;  /* 0x0000001b00137308 */ /* 0x000e240000001800 */
[----:B0-----:R-:W-:-:S08]  /*1610*/  DFMA R24, -R26, R18, 1 ;  /* 0x3ff000001a18742b */ /* 0x001fd00000000112 */
[----:B------:R-:W-:-:S08]  /*1620*/  DFMA R24, R24, R24, R24 ;  /* 0x000000181818722b */ /* 0x000fd00000000018 */
[----:B------:R-:W-:-:S08]  /*1630*/  DFMA R24, R18, R24, R18 ;  /* 0x000000181218722b */ /* 0x000fd00000000012 */
[----:B------:R-:W-:-:S08]  /*1640*/  DMUL R18, R20, R24 ;  /* 0x0000001814127228 */ /* 0x000fd00000000000 */
[----:B------:R-:W-:-:S08]  /*1650*/  DFMA R18, R20, R24, R18 ;  /* 0x000000181412722b */ /* 0x000fd00000000012 */
[----:B------:R-:W-:-:S08]  /*1660*/  DMUL R34, R18, R18 ;  /* 0x0000001212227228 */ /* 0x000fd00000000000 */
[----:B------:R-:W-:Y:S01]  /*1670*/  DFMA R22, R34, UR8, R22 ;  /* 0x0000000822167c2b */ /* 0x000fe20008000016 */
[----:B------:R-:W-:Y:S01]  /*1680*/  UMOV UR8, 0x75488a3f ;  /* 0x75488a3f00087882 */ /* 0x000fe20000000000 */
[----:B------:R-:W-:-:S06]  /*1690*/  UMOV UR9, 0x3ef3b20a ;  /* 0x3ef3b20a00097882 */ /* 0x000fcc0000000000 */
[----:B------:R-:W-:Y:S01]  /*16a0*/  DFMA R32, R34, R22, UR8 ;  /* 0x0000000822207e2b */ /* 0x000fe20008000016 */
[----:B------:R-:W-:Y:S01]  /*16b0*/  UMOV UR8, 0xe4faecd5 ;  /* 0xe4faecd500087882 */ /* 0x000fe20000000000 */
[----:B------:R-:W-:Y:S01]  /*16c0*/  UMOV UR9, 0x3f1745cd ;  /* 0x3f1745cd00097882 */ /* 0x000fe20000000000 */
[----:B------:R-:W-:-:S05]  /*16d0*/  DADD R22, R20, -R18 ;  /* 0x0000000014167229 */ /* 0x000fca0000000812 */
[----:B------:R-:W-:Y:S01]  /*16e0*/  DFMA R32, R34, R32, UR8 ;  /* 0x0000000822207e2b */ /* 0x000fe20008000020 */
[----:B------:R-:W-:Y:S01]  /*16f0*/  UMOV UR8, 0x258a578b ;  /* 0x258a578b00087882 */ /* 0x000fe20000000000 */
[----:B------:R-:W-:Y:S01]  /*1700*/  UMOV UR9, 0x3f3c71c7 ;  /* 0x3f3c71c700097882 */ /* 0x000fe20000000000 */
[----:B------:R-:W-:-:S05]  /*1710*/  DADD R22, R22, R22 ;  /* 0x0000000016167229 */ /* 0x000fca0000000016 */
[----:B------:R-:W-:Y:S01]  /*1720*/  DFMA R32, R34, R32, UR8 ;  /* 0x0000000822207e2b */ /* 0x000fe20008000020 */
[----:B------:R-:W-:Y:S01]  /*1730*/  UMOV UR8, 0x9242b910 ;  /* 0x9242b91000087882 */ /* 0x000fe20000000000 */
[----:B------:R-:W-:Y:S01]  /*1740*/  UMOV UR9, 0x3f624924 ;  /* 0x3f62492400097882 */ /* 0x000fe20000000000 */
[----:B------:R-:W-:-:S05]  /*1750*/  DFMA R22, R20, -R18, R22 ;  /* 0x800000121416722b */ /* 0x000fca0000000016 */
[----:B------:R-:W-:Y:S01]  /*1760*/  DFMA R32, R34, R32, UR8 ;  /* 0x0000000822207e2b */ /* 0x000fe20008000020 */
[----:B------:R-:W-:Y:S01]  /*1770*/  UMOV UR8, 0x99999dfb ;  /* 0x99999dfb00087882 */ /* 0x000fe20000000000 */
[----:B------:R-:W-:Y:S01]  /*1780*/  UMOV UR9, 0x3f899999 ;  /* 0x3f89999900097882 */ /* 0x000fe20000000000 */
[----:B------:R-:W-:Y:S02]  /*1790*/  DMUL R22, R24, R22 ;  /* 0x0000001618167228 */ /* 0x000fe40000000000 */
[----:B------:R-:W-:-:S03]  /*17a0*/  DMUL R24, R18, R18 ;  /* 0x0000001212187228 */ /* 0x000fc60000000000 */
[----:B------:R-:W-:Y:S01]  /*17b0*/  DFMA R32, R34, R32, UR8 ;  /* 0x0000000822207e2b */ /* 0x000fe20008000020 */
[----:B------:R-:W-:Y:S01]  /*17c0*/  UMOV UR8, 0x55555555 ;  /* 0x5555555500087882 */ /* 0x000fe20000000000 */
[----:B------:R-:W-:-:S03]  /*17d0*/  UMOV UR9, 0x3fb55555 ;  /* 0x3fb5555500097882 */ /* 0x000fc60000000000 */
[----:B------:R-:W-:-:S03]  /*17e0*/  IMAD.MOV.U32 R30, RZ, RZ, R22 ;  /* 0x000000ffff1e7224 */ /* 0x000fc600078e0016 */
[----:B------:R-:W-:-:S08]  /*17f0*/  DFMA R20, R34, R32, UR8 ;  /* 0x0000000822147e2b */ /* 0x000fd00008000020 */
[----:B------:R-:W-:Y:S01]  /*1800*/  DADD R26, -R20, UR8 ;  /* 0x00000008141a7e29 */ /* 0x000fe20008000100 */
[----:B------:R-:W-:Y:S01]  /*1810*/  UMOV UR8, 0xb9e7b0 ;  /* 0x00b9e7b000087882 */ /* 0x000fe20000000000 */
[----:B------:R-:W-:-:S06]  /*1820*/  UMOV UR9, 0x3c46a4cb ;  /* 0x3c46a4cb00097882 */ /* 0x000fcc0000000000 */
[----:B------:R-:W-:Y:S01]  /*1830*/  DFMA R26, R34, R32, R26 ;  /* 0x00000020221a722b */ /* 0x000fe2000000001a */
[----:B------:R-:W-:Y:S01]  /*1840*/  SHF.R.U32.HI R34, RZ, 0x14, R29 ;  /* 0x00000014ff227819 */ /* 0x000fe2000001161d */
[C---:B------:R-:W-:Y:S01]  /*1850*/  DFMA R28, R18.reuse, R18, -R24 ;  /* 0x00000012121c722b */ /* 0x040fe20000000818 */
[----:B------:R-:W-:Y:S01]  /*1860*/  @!P0 LEA.HI R34, R31, 0xffffffca, RZ, 0xc ;  /* 0xffffffca1f228811 */ /* 0x000fe200078f60ff */
[----:B------:R-:W-:Y:S01]  /*1870*/  VIADD R31, R23, 0x100000 ;  /* 0x00100000171f7836 */ /* 0x000fe20000000000 */
[----:B------:R-:W-:-:S05]  /*1880*/  DMUL R32, R18, R24 ;  /* 0x0000001812207228 */ /* 0x000fca0000000000 */
[----:B------:R-:W-:Y:S02]  /*1890*/  DFMA R28, R18, R30, R28 ;  /* 0x0000001e121c722b */ /* 0x000fe4000000001c */
[----:B------:R-:W-:Y:S01]  /*18a0*/  DADD R30, R26, -UR8 ;  /* 0x800000081a1e7e29 */ /* 0x000fe20008000000 */
[----:B------:R-:W-:Y:S01]  /*18b0*/  UMOV UR8, 0x80000000 ;  /* 0x8000000000087882 */ /* 0x000fe20000000000 */
[----:B------:R-:W-:Y:S01]  /*18c0*/  DFMA R26, R18, R24, -R32 ;  /* 0x00000018121a722b */ /* 0x000fe20000000820 */
[----:B------:R-:W-:-:S07]  /*18d0*/  UMOV UR9, 0x43300000 ;  /* 0x4330000000097882 */ /* 0x000fce0000000000 */
[----:B------:R-:W-:Y:S02]  /*18e0*/  DFMA R26, R22, R24, R26 ;  /* 0x00000018161a722b */ /* 0x000fe4000000001a */
[----:B------:R-:W-:-:S06]  /*18f0*/  DADD R24, R20, R30 ;  /* 0x0000000014187229 */ /* 0x000fcc000000001e */
[----:B------:R-:W-:Y:S02]  /*1900*/  DFMA R26, R18, R28, R26 ;  /* 0x0000001c121a722b */ /* 0x000fe4000000001a */
[----:B------:R-:W-:Y:S02]  /*1910*/  DADD R28, R20, -R24 ;  /* 0x00000000141c7229 */ /* 0x000fe40000000818 */
[----:B------:R-:W-:-:S06]  /*1920*/  DMUL R20, R24, R32 ;  /* 0x0000002018147228 */ /* 0x000fcc0000000000 */
[----:B------:R-:W-:Y:S02]  /*1930*/  DADD R30, R30, R28 ;  /* 0x000000001e1e7229 */ /* 0x000fe4000000001c */
[----:B------:R-:W-:-:S08]  /*1940*/  DFMA R28, R24, R32, -R20 ;  /* 0x00000020181c722b */ /* 0x000fd00000000814 */
[----:B------:R-:W-:-:S08]  /*1950*/  DFMA R26, R24, R26, R28 ;  /* 0x0000001a181a722b */ /* 0x000fd0000000001c */
[----:B------:R-:W-:-:S08]  /*1960*/  DFMA R30, R30, R32, R26 ;  /* 0x000000201e1e722b */ /* 0x000fd0000000001a */
[----:B------:R-:W-:-:S08]  /*1970*/  DADD R26, R20, R30 ;  /* 0x00000000141a7229 */ /* 0x000fd0000000001e */
[--C-:B------:R-:W-:Y:S02]  /*1980*/  DADD R24, R18, R26.reuse ;  /* 0x0000000012187229 */ /* 0x100fe4000000001a */
[----:B------:R-:W-:-:S06]  /*1990*/  DADD R20, R20, -R26 ;  /* 0x0000000014147229 */ /* 0x000fcc000000081a */
[----:B------:R-:W-:Y:S02]  /*19a0*/  DADD R18, R18, -R24 ;  /* 0x0000000012127229 */ /* 0x000fe40000000818 */
[----:B------:R-:W-:-:S06]  /*19b0*/  DADD R20, R30, R20 ;  /* 0x000000001e147229 */ /* 0x000fcc0000000014 */
[----:B------:R-:W-:-:S08]  /*19c0*/  DADD R18, R26, R18 ;  /* 0x000000001a127229 */ /* 0x000fd00000000012 */
[----:B------:R-:W-:Y:S01]  /*19d0*/  DADD R18, R20, R18 ;  /* 0x0000000014127229 */ /* 0x000fe20000000012 */
[C---:B------:R-:W-:Y:S02]  /*19e0*/  VIADD R20, R34.reuse, 0xfffffc01 ;  /* 0xfffffc0122147836 */ /* 0x040fe40000000000 */
[----:B------:R-:W-:Y:S02]  /*19f0*/  @P1 VIADD R20, R34, 0xfffffc02 ;  /* 0xfffffc0222141836 */ /* 0x000fe40000000000 */
[----:B------:R-:W-:-:S03]  /*1a00*/  IMAD.MOV.U32 R21, RZ, RZ, 0x43300000 ;  /* 0x43300000ff157424 */ /* 0x000fc600078e00ff */
[----:B------:R-:W-:Y:S01]  /*1a10*/  DADD R26, R22, R18 ;  /* 0x00000000161a7229 */ /* 0x000fe20000000012 */
[----:B------:R-:W-:-:S06]  /*1a20*/  LOP3.LUT R20, R20, 0x80000000, RZ, 0x3c, !PT ;  /* 0x8000000014147812 */ /* 0x000fcc00078e3cff */
[----:B------:R-:W-:Y:S01]  /*1a30*/  DADD R20, R20, -UR8 ;  /* 0x8000000814147e29 */ /* 0x000fe20008000000 */
[----:B------:R-:W-:Y:S01]  /*1a40*/  UMOV UR8, 0xfefa39ef ;  /* 0xfefa39ef00087882 */ /* 0x000fe20000000000 */
[----:B------:R-:W-:Y:S01]  /*1a50*/  DADD R22, R24, R26 ;  /* 0x0000000018167229 */ /* 0x000fe2000000001a */
[----:B------:R-:W-:-:S07]  /*1a60*/  UMOV UR9, 0x3fe62e42 ;  /* 0x3fe62e4200097882 */ /* 0x000fce0000000000 */
[--C-:B------:R-:W-:Y:S02]  /*1a70*/  DFMA R18, R20, UR8, R22.reuse ;  /* 0x0000000814127c2b */ /* 0x100fe40008000016 */
[----:B------:R-:W-:-:S06]  /*1a80*/  DADD R28, R24, -R22 ;  /* 0x00000000181c7229 */ /* 0x000fcc0000000816 */
[----:B------:R-:W-:Y:S02]  /*1a90*/  DFMA R24, R20, -UR8, R18 ;  /* 0x8000000814187c2b */ /* 0x000fe40008000012 */
[----:B------:R-:W-:-:S06]  /*1aa0*/  DADD R28, R26, R28 ;  /* 0x000000001a1c7229 */ /* 0x000fcc000000001c */
[----:B------:R-:W-:-:S08]  /*1ab0*/  DADD R24, -R22, R24 ;  /* 0x0000000016187229 */ /* 0x000fd00000000118 */
[----:B------:R-:W-:-:S08]  /*1ac0*/  DADD R22, R28, -R24 ;  /* 0x000000001c167229 */ /* 0x000fd00000000818 */
[----:B------:R-:W-:-:S08]  /*1ad0*/  DFMA R22, R20, UR10, R22 ;  /* 0x0000000a14167c2b */ /* 0x000fd00008000016 */
[----:B------:R-:W-:-:S08]  /*1ae0*/  DADD R20, R18, R22 ;  /* 0x0000000012147229 */ /* 0x000fd00000000016 */
[----:B------:R-:W-:Y:S02]  /*1af0*/  DADD R18, R18, -R20 ;  /* 0x0000000012127229 */ /* 0x000fe40000000814 */
[----:B------:R-:W-:-:S06]  /*1b00*/  DMUL R28, R20, 2 ;  /* 0x40000000141c7828 */ /* 0x000fcc0000000000 */
[----:B------:R-:W-:Y:S02]  /*1b10*/  DADD R18, R22, R18 ;  /* 0x0000000016127229 */ /* 0x000fe40000000012 */
[----:B------:R-:W-:-:S08]  /*1b20*/  DFMA R26, R20, 2, -R28 ;  /* 0x40000000141a782b */ /* 0x000fd0000000081c */
[----:B------:R-:W-:Y:S01]  /*1b30*/  DFMA R26, R18, 2, R26 ;  /* 0x40000000121a782b */ /* 0x000fe2000000001a */
[----:B------:R-:W-:Y:S01]  /*1b40*/  IMAD.MOV.U32 R18, RZ, RZ, 0x652b82fe ;  /* 0x652b82feff127424 */ /* 0x000fe200078e00ff */
[----:B------:R-:W-:-:S06]  /*1b50*/  MOV R19, 0x3ff71547 ;  /* 0x3ff7154700137802 */ /* 0x000fcc0000000f00 */
[----:B------:R-:W-:-:S08]  /*1b60*/  DADD R20, R28, R26 ;  /* 0x000000001c147229 */ /* 0x000fd0000000001a */
[----:B------:R-:W-:Y:S02]  /*1b70*/  DFMA R18, R20, R18, 6.75539944105574400000e+15 ;  /* 0x433800001412742b */ /* 0x000fe40000000012 */
[----:B------:R-:W-:Y:S01]  /*1b80*/  FSETP.GEU.AND P0, PT, |R21|, 4.1917929649353027344, PT ;  /* 0x4086232b1500780b */ /* 0x000fe20003f0e200 */
[----:B------:R-:W-:-:S05]  /*1b90*/  DADD R28, R28, -R20 ;  /* 0x000000001c1c7229 */ /* 0x000fca0000000814 */
[----:B------:R-:W-:-:S03]  /*1ba0*/  DADD R22, R18, -6.75539944105574400000e+15 ;  /* 0xc338000012167429 */ /* 0x000fc60000000000 */
[----:B------:R-:W-:-:S05]  /*1bb0*/  DADD R26, R26, R28 ;  /* 0x000000001a1a7229 */ /* 0x000fca000000001c */
[----:B------:R-:W-:Y:S01]  /*1bc0*/  DFMA R24, R22, -UR8, R20 ;  /* 0x8000000816187c2b */ /* 0x000fe20008000014 */
[----:B------:R-:W-:Y:S01]  /*1bd0*/  UMOV UR8, 0x3b39803f ;  /* 0x3b39803f00087882 */ /* 0x000fe20000000000 */
[----:B------:R-:W-:-:S06]  /*1be0*/  UMOV UR9, 0x3c7abc9e ;  /* 0x3c7abc9e00097882 */ /* 0x000fcc0000000000 */
[----:B------:R-:W-:Y:S01]  /*1bf0*/  DFMA R24, R22, -UR8, R24 ;  /* 0x8000000816187c2b */ /* 0x000fe20008000018 */
[----:B------:R-:W-:Y:S01]  /*1c00*/  UMOV UR8, 0x69ce2bdf ;  /* 0x69ce2bdf00087882 */ /* 0x000fe20000000000 */
[----:B------:R-:W-:Y:S01]  /*1c10*/  IMAD.MOV.U32 R22, RZ, RZ, -0x35dec16 ;  /* 0xfca213eaff167424 */ /* 0x000fe200078e00ff */
[----:B------:R-:W-:Y:S01]  /*1c20*/  UMOV UR9, 0x3e5ade15 ;  /* 0x3e5ade1500097882 */ /* 0x000fe20000000000 */
[----:B------:R-:W-:-:S06]  /*1c30*/  IMAD.MOV.U32 R23, RZ, RZ, 0x3e928af3 ;  /* 0x3e928af3ff177424 */ /* 0x000fcc00078e00ff */
[----:B------:R-:W-:Y:S01]  /*1c40*/  DFMA R22, R24, UR8, R22 ;  /* 0x0000000818167c2b */ /* 0x000fe20008000016 */
[----:B------:R-:W-:Y:S01]  /*1c50*/  UMOV UR8, 0x62401315 ;  /* 0x6240131500087882 */ /* 0x000fe20000000000 */
[----:B------:R-:W-:-:S06]  /*1c60*/  UMOV UR9, 0x3ec71dee ;  /* 0x3ec71dee00097882 */ /* 0x000fcc0000000000 */
[----:B------:R-:W-:Y:S01]  /*1c70*/  DFMA R22, R24, R22, UR8 ;  /* 0x0000000818167e2b */ /* 0x000fe20008000016 */
        /* <DEDUP_REMOVED lines=20> */
[----:B------:R-:W-:-:S08]  /*1dc0*/  DFMA R22, R24, R22, UR8 ;  /* 0x0000000818167e2b */ /* 0x000fd00008000016 */
[----:B------:R-:W-:-:S08]  /*1dd0*/  DFMA R22, R24, R22, 1 ;  /* 0x3ff000001816742b */ /* 0x000fd00000000016 */
[----:B------:R-:W-:-:S10]  /*1de0*/  DFMA R22, R24, R22, 1 ;  /* 0x3ff000001816742b */ /* 0x000fd40000000016 */
[----:B------:R-:W-:Y:S02]  /*1df0*/  IMAD R25, R18, 0x100000, R23 ;  /* 0x0010000012197824 */ /* 0x000fe400078e0217 */
[----:B------:R-:W-:Y:S01]  /*1e00*/  IMAD.MOV.U32 R24, RZ, RZ, R22 ;  /* 0x000000ffff187224 */ /* 0x000fe200078e0016 */
[----:B------:R-:W-:Y:S06]  /*1e10*/  @!P0 BRA `(.L_x_35) ;  /* 0x0000000000308947 */ /* 0x000fec0003800000 */
[----:B------:R-:W-:Y:S01]  /*1e20*/  FSETP.GEU.AND P1, PT, |R21|, 4.2275390625, PT ;  /* 0x408748001500780b */ /* 0x000fe20003f2e200 */
[C---:B------:R-:W-:Y:S02]  /*1e30*/  DADD R24, R20.reuse, +INF ;  /* 0x7ff0000014187429 */ /* 0x040fe40000000000 */
[----:B------:R-:W-:-:S08]  /*1e40*/  DSETP.GEU.AND P0, PT, R20, RZ, PT ;  /* 0x000000ff1400722a */ /* 0x000fd00003f0e000 */
[----:B------:R-:W-:Y:S02]  /*1e50*/  FSEL R24, R24, RZ, P0 ;  /* 0x000000ff18187208 */ /* 0x000fe40000000000 */
[----:B------:R-:W-:Y:S02]  /*1e60*/  @!P1 LEA.HI R19, R18, R18, RZ, 0x1 ;  /* 0x0000001212139211 */ /* 0x000fe400078f08ff */
[----:B------:R-:W-:Y:S02]  /*1e70*/  FSEL R25, R25, RZ, P0 ;  /* 0x000000ff19197208 */ /* 0x000fe40000000000 */
[----:B------:R-:W-:-:S05]  /*1e80*/  @!P1 SHF.R.S32.HI R19, RZ, 0x1, R19 ;  /* 0x00000001ff139819 */ /* 0x000fca0000011413 */
[----:B------:R-:W-:Y:S02]  /*1e90*/  @!P1 IMAD.IADD R18, R18, 0x1, -R19 ;  /* 0x0000000112129824 */ /* 0x000fe400078e0a13 */
[----:B------:R-:W-:-:S03]  /*1ea0*/  @!P1 IMAD R23, R19, 0x100000, R23 ;  /* 0x0010000013179824 */ /* 0x000fc600078e0217 */
[----:B------:R-:W-:Y:S01]  /*1eb0*/  @!P1 LEA R19, R18, 0x3ff00000, 0x14 ;  /* 0x3ff0000012139811 */ /* 0x000fe200078ea0ff */
[----:B------:R-:W-:-:S06]  /*1ec0*/  @!P1 IMAD.MOV.U32 R18, RZ, RZ, RZ ;  /* 0x000000ffff129224 */ /* 0x000fcc00078e00ff */
[----:B------:R-:W-:-:S11]  /*1ed0*/  @!P1 DMUL R24, R22, R18 ;  /* 0x0000001216189228 */ /* 0x000fd60000000000 */
.L_x_35:
[----:B------:R-:W-:Y:S01]  /*1ee0*/  DFMA R26, R26, R24, R24 ;  /* 0x000000181a1a722b */ /* 0x000fe20000000018 */
[----:B------:R-:W-:Y:S01]  /*1ef0*/  IMAD.MOV.U32 R18, RZ, RZ, R0 ;  /* 0x000000ffff127224 */ /* 0x000fe200078e0000 */
[----:B------:R-:W-:Y:S01]  /*1f00*/  DSETP.NEU.AND P0, PT, |R24|, +INF , PT ;  /* 0x7ff000001800742a */ /* 0x000fe20003f0d200 */
[----:B------:R-:W-:-:S07]  /*1f10*/  IMAD.MOV.U32 R19, RZ, RZ, 0x0 ;  /* 0x00000000ff137424 */ /* 0x000fce00078e00ff */
[----:B------:R-:W-:Y:S02]  /*1f20*/  FSEL R20, R24, R26, !P0 ;  /* 0x0000001a18147208 */ /* 0x000fe40004000000 */
[----:B------:R-:W-:Y:S01]  /*1f30*/  FSEL R24, R25, R27, !P0 ;  /* 0x0000001b19187208 */ /* 0x000fe20004000000 */
[----:B------:R-:W-:Y:S06]  /*1f40*/  RET.REL.NODEC R18 `(_Z21update_step_centroidsPfS_PiS_) ;  /* 0xffffffe0122c7950 */ /* 0x000fec0003c3ffff */
.L_x_36:
[----:B------:R-:W-:-:S00]  /*1f50*/  BRA `(.L_x_36) ;  /* 0xfffffffc00fc7947 */ /* 0x000fc0000383ffff */
[----:B------:R-:W-:-:S00]  /*1f60*/  NOP ;  /* 0x0000000000007918 */ /* 0x000fc00000000000 */
        /* <DEDUP_REMOVED lines=9> */
.L_x_144:


//--------------------- .text._Z18update_step_pointsPfPiS_S0_ --------------------------
	.section	.text._Z18update_step_pointsPfPiS_S0_,"ax",@progbits
	.align	128
        .global         _Z18update_step_pointsPfPiS_S0_
        .type           _Z18update_step_pointsPfPiS_S0_,@function
        .size           _Z18update_step_pointsPfPiS_S0_,(.L_x_150 - _Z18update_step_pointsPfPiS_S0_)
        .other          _Z18update_step_pointsPfPiS_S0_,@"STO_CUDA_ENTRY STV_DEFAULT"
_Z18update_step_pointsPfPiS_S0_:
.text._Z18update_step_pointsPfPiS_S0_:
        /* <DEDUP_REMOVED lines=14> */
[----:B------:R-:W0:Y:S01]  /*00e0*/  LDC.64 R2, c[0x0][0x388] ;  /* 0x0000e200ff027b82 */ /* 0x000e220000000a00 */
[----:B------:R-:W1:Y:S07]  /*00f0*/  LDCU.64 UR4, c[0x0][0x358] ;  /* 0x00006b00ff0477ac */ /* 0x000e6e0008000a00 */
[----:B------:R-:W2:Y:S08]  /*0100*/  LDC R4, c[0x3][0x8] ;  /* 0x00c00200ff047b82 */ /* 0x000eb00000000800 */
[----:B------:R-:W3:Y:S01]  /*0110*/  LDC.64 R6, c[0x0][0x398] ;  /* 0x0000e600ff067b82 */ /* 0x000ee20000000a00 */
[----:B0-----:R-:W-:-:S06]  /*0120*/  IMAD.WIDE R2, R5, 0x4, R2 ;  /* 0x0000000405027825 */ /* 0x001fcc00078e0202 */
[----:B-1----:R-:W3:Y:S01]  /*0130*/  LDG.E R3, desc[UR4][R2.64] ;  /* 0x0000000402037981 */ /* 0x002ee2000c1e1900 */
[----:B------:R-:W-:Y:S01]  /*0140*/  HFMA2 R9, -RZ, RZ, 0, 5.9604644775390625e-08 ;  /* 0x00000001ff097431 */ /* 0x000fe200000001ff */
[----:B--2---:R-:W-:Y:S01]  /*0150*/  ISETP.GE.AND P0, PT, R4, 0x1, PT ;  /* 0x000000010400780c */ /* 0x004fe20003f06270 */
[----:B---3--:R-:W-:-:S05]  /*0160*/  IMAD.WIDE R6, R3, 0x4, R6 ;  /* 0x0000000403067825 */ /* 0x008fca00078e0206 */
[----:B------:R0:W-:Y:S07]  /*0170*/  REDG.E.ADD.STRONG.GPU desc[UR4][R6.64+-0x4], R9 ;  /* 0xfffffc090600798e */ /* 0x0001ee000c12e104 */
[----:B------:R-:W-:Y:S05]  /*0180*/  @!P0 EXIT ;  /* 0x000000000000894d */ /* 0x000fea0003800000 */
[C---:B------:R-:W-:Y:S01]  /*0190*/  ISETP.GE.U32.AND P1, PT, R4.reuse, 0x10, PT ;  /* 0x000000100400780c */ /* 0x040fe20003f26070 */
[----:B------:R-:W-:Y:S01]  /*01a0*/  IMAD R0, R5, R4, RZ ;  /* 0x0000000405007224 */ /* 0x000fe200078e02ff */
[----:B0-----:R-:W-:Y:S01]  /*01b0*/  IADD3 R7, PT, PT, R3, -0x1, RZ ;  /* 0xffffffff03077810 */ /* 0x001fe20007ffe0ff */
[----:B------:R-:W-:Y:S01]  /*01c0*/  IMAD.MOV.U32 R3, RZ, RZ, RZ ;  /* 0x000000ffff037224 */ /* 0x000fe200078e00ff */
[----:B------:R-:W-:-:S03]  /*01d0*/  LOP3.LUT P0, R12, R4, 0xf, RZ, 0xc0, !PT ;  /* 0x0000000f040c7812 */ /* 0x000fc6000780c0ff */
[----:B------:R-:W-:-:S06]  /*01e0*/  IMAD R2, R7, R4, RZ ;  /* 0x0000000407027224 */ /* 0x000fcc00078e02ff */
[----:B------:R-:W-:Y:S05]  /*01f0*/  @!P1 BRA `(.L_x_37) ;  /* 0x0000000000b49947 */ /* 0x000fea0003800000 */
[----:B------:R-:W-:Y:S01]  /*0200*/  LOP3.LUT R3, R4, 0x7ffffff0, RZ, 0xc0, !PT ;  /* 0x7ffffff004037812 */ /* 0x000fe200078ec0ff */
[----:B------:R-:W-:Y:S01]  /*0210*/  IMAD.MOV.U32 R5, RZ, RZ, R2 ;  /* 0x000000ffff057224 */ /* 0x000fe200078e0002 */
[----:B------:R-:W-:Y:S02]  /*0220*/  MOV R10, R0 ;  /* 0x00000000000a7202 */ /* 0x000fe40000000f00 */
[----:B------:R-:W-:-:S07]  /*0230*/  IADD3 R11, PT, PT, -R3, RZ, RZ ;  /* 0x000000ff030b7210 */ /* 0x000fce0007ffe1ff */
.L_x_38:
[----:B------:R-:W0:Y:S08]  /*0240*/  LDC.64 R6, c[0x0][0x380] ;  /* 0x0000e000ff067b82 */ /* 0x000e300000000a00 */
[----:B----4-:R-:W1:Y:S01]  /*0250*/  LDC.64 R8, c[0x0][0x390] ;  /* 0x0000e400ff087b82 */ /* 0x010e620000000a00 */
[----:B0-----:R-:W-:-:S05]  /*0260*/  IMAD.WIDE R6, R10, 0x4, R6 ;  /* 0x000000040a067825 */ /* 0x001fca00078e0206 */
[----:B------:R-:W2:Y:S01]  /*0270*/  LDG.E R13, desc[UR4][R6.64] ;  /* 0x00000004060d7981 */ /* 0x000ea2000c1e1900 */
[----:B-1----:R-:W-:-:S05]  /*0280*/  IMAD.WIDE R8, R5, 0x4, R8 ;  /* 0x0000000405087825 */ /* 0x002fca00078e0208 */
[----:B--2---:R0:W-:Y:S04]  /*0290*/  REDG.E.ADD.F32.FTZ.RN.STRONG.GPU desc[UR4][R8.64], R13 ;  /* 0x0000000d080079a6 */ /* 0x0041e8000c12f304 */
[----:B------:R-:W2:Y:S04]  /*02a0*/  LDG.E R15, desc[UR4][R6.64+0x4] ;  /* 0x00000404060f7981 */ /* 0x000ea8000c1e1900 */
[----:B--2---:R1:W-:Y:S04]  /*02b0*/  REDG.E.ADD.F32.FTZ.RN.STRONG.GPU desc[UR4][R8.64+0x4], R15 ;  /* 0x0000040f080079a6 */ /* 0x0043e8000c12f304 */
[----:B------:R-:W2:Y:S04]  /*02c0*/  LDG.E R17, desc[UR4][R6.64+0x8] ;  /* 0x0000080406117981 */ /* 0x000ea8000c1e1900 */
[----:B--2---:R2:W-:Y:S04]  /*02d0*/  REDG.E.ADD.F32.FTZ.RN.STRONG.GPU desc[UR4][R8.64+0x8], R17 ;  /* 0x00000811080079a6 */ /* 0x0045e8000c12f304 */
[----:B------:R-:W3:Y:S04]  /*02e0*/  LDG.E R19, desc[UR4][R6.64+0xc] ;  /* 0x00000c0406137981 */ /* 0x000ee8000c1e1900 */
[----:B---3--:R3:W-:Y:S04]  /*02f0*/  REDG.E.ADD.F32.FTZ.RN.STRONG.GPU desc[UR4][R8.64+0xc], R19 ;  /* 0x00000c13080079a6 */ /* 0x0087e8000c12f304 */
[----:B------:R-:W4:Y:S04]  /*0300*/  LDG.E R21, desc[UR4][R6.64+0x10] ;  /* 0x0000100406157981 */ /* 0x000f28000c1e1900 */
[----:B----4-:R4:W-:Y:S04]  /*0310*/  REDG.E.ADD.F32.FTZ.RN.STRONG.GPU desc[UR4][R8.64+0x10], R21 ;  /* 0x00001015080079a6 */ /* 0x0109e8000c12f304 */
[----:B------:R-:W5:Y:S04]  /*0320*/  LDG.E R23, desc[UR4][R6.64+0x14] ;  /* 0x0000140406177981 */ /* 0x000f68000c1e1900 */
[----:B-----5:R5:W-:Y:S04]  /*0330*/  REDG.E.ADD.F32.FTZ.RN.STRONG.GPU desc[UR4][R8.64+0x14], R23 ;  /* 0x00001417080079a6 */ /* 0x020be8000c12f304 */
[----:B0-----:R-:W2:Y:S04]  /*0340*/  LDG.E R13, desc[UR4][R6.64+0x18] ;  /* 0x00001804060d7981 */ /* 0x001ea8000c1e1900 */
[----:B--2---:R0:W-:Y:S04]  /*0350*/  REDG.E.ADD.F32.FTZ.RN.STRONG.GPU desc[UR4][R8.64+0x18], R13 ;  /* 0x0000180d080079a6 */ /* 0x0041e8000c12f304 */
[----:B-1----:R-:W2:Y:S04]  /*0360*/  LDG.E R15, desc[UR4][R6.64+0x1c] ;  /* 0x00001c04060f7981 */ /* 0x002ea8000c1e1900 */
[----:B--2---:R1:W-:Y:S04]  /*0370*/  REDG.E.ADD.F32.FTZ.RN.STRONG.GPU desc[UR4][R8.64+0x1c], R15 ;  /* 0x00001c0f080079a6 */ /* 0x0043e8000c12f304 */
[----:B------:R-:W2:Y:S04]  /*0380*/  LDG.E R17, desc[UR4][R6.64+0x20] ;  /* 0x0000200406117981 */ /* 0x000ea8000c1e1900 */
[----:B--2---:R2:W-:Y:S04]  /*0390*/  REDG.E.ADD.F32.FTZ.RN.STRONG.GPU desc[UR4][R8.64+0x20], R17 ;  /* 0x00002011080079a6 */ /* 0x0045e8000c12f304 */
[----:B---3--:R-:W3:Y:S04]  /*03a0*/  LDG.E R19, desc[UR4][R6.64+0x24] ;  /* 0x0000240406137981 */ /* 0x008ee8000c1e1900 */
[----:B---3--:R3:W-:Y:S04]  /*03b0*/  REDG.E.ADD.F32.FTZ.RN.STRONG.GPU desc[UR4][R8.64+0x24], R19 ;  /* 0x00002413080079a6 */ /* 0x0087e8000c12f304 */
[----:B----4-:R-:W4:Y:S04]  /*03c0*/  LDG.E R21, desc[UR4][R6.64+0x28] ;  /* 0x0000280406157981 */ /* 0x010f28000c1e1900 */
[----:B----4-:R4:W-:Y:S04]  /*03d0*/  REDG.E.ADD.F32.FTZ.RN.STRONG.GPU desc[UR4][R8.64+0x28], R21 ;  /* 0x00002815080079a6 */ /* 0x0109e8000c12f304 */
[----:B-----5:R-:W5:Y:S04]  /*03e0*/  LDG.E R23, desc[UR4][R6.64+0x2c] ;  /* 0x00002c0406177981 */ /* 0x020f68000c1e1900 */
[----:B-----5:R4:W-:Y:S04]  /*03f0*/  REDG.E.ADD.F32.FTZ.RN.STRONG.GPU desc[UR4][R8.64+0x2c], R23 ;  /* 0x00002c17080079a6 */ /* 0x0209e8000c12f304 */
[----:B0-----:R-:W5:Y:S04]  /*0400*/  LDG.E R13, desc[UR4][R6.64+0x30] ;  /* 0x00003004060d7981 */ /* 0x001f68000c1e1900 */
[----:B-----5:R4:W-:Y:S04]  /*0410*/  REDG.E.ADD.F32.FTZ.RN.STRONG.GPU desc[UR4][R8.64+0x30], R13 ;  /* 0x0000300d080079a6 */ /* 0x0209e8000c12f304 */
[----:B-1----:R-:W5:Y:S04]  /*0420*/  LDG.E R15, desc[UR4][R6.64+0x34] ;  /* 0x00003404060f7981 */ /* 0x002f68000c1e1900 */
[----:B-----5:R4:W-:Y:S04]  /*0430*/  REDG.E.ADD.F32.FTZ.RN.STRONG.GPU desc[UR4][R8.64+0x34], R15 ;  /* 0x0000340f080079a6 */ /* 0x0209e8000c12f304 */
[----:B--2---:R-:W2:Y:S01]  /*0440*/  LDG.E R17, desc[UR4][R6.64+0x38] ;  /* 0x0000380406117981 */ /* 0x004ea2000c1e1900 */
[----:B------:R-:W-:-:S05]  /*0450*/  VIADD R11, R11, 0x10 ;  /* 0x000000100b0b7836 */ /* 0x000fca0000000000 */
[----:B------:R-:W-:Y:S01]  /*0460*/  ISETP.NE.AND P1, PT, R11, RZ, PT ;  /* 0x000000ff0b00720c */ /* 0x000fe20003f25270 */
[----:B--2---:R4:W-:Y:S04]  /*0470*/  REDG.E.ADD.F32.FTZ.RN.STRONG.GPU desc[UR4][R8.64+0x38], R17 ;  /* 0x00003811080079a6 */ /* 0x0049e8000c12f304 */
[----:B---3--:R-:W2:Y:S01]  /*0480*/  LDG.E R19, desc[UR4][R6.64+0x3c] ;  /* 0x00003c0406137981 */ /* 0x008ea2000c1e1900 */
[----:B------:R-:W-:Y:S01]  /*0490*/  IADD3 R5, PT, PT, R5, 0x10, RZ ;  /* 0x0000001005057810 */ /* 0x000fe20007ffe0ff */
[----:B------:R-:W-:Y:S02]  /*04a0*/  VIADD R10, R10, 0x10 ;  /* 0x000000100a0a7836 */ /* 0x000fe40000000000 */
[----:B--2---:R4:W-:Y:S04]  /*04b0*/  REDG.E.ADD.F32.FTZ.RN.STRONG.GPU desc[UR4][R8.64+0x3c], R19 ;  /* 0x00003c13080079a6 */ /* 0x0049e8000c12f304 */
[----:B------:R-:W-:Y:S05]  /*04c0*/  @P1 BRA `(.L_x_38) ;  /* 0xfffffffc005c1947 */ /* 0x000fea000383ffff */
.L_x_37:
[----:B------:R-:W-:Y:S05]  /*04d0*/  @!P0 EXIT ;  /* 0x000000000000894d */ /* 0x000fea0003800000 */
[----:B------:R-:W-:Y:S02]  /*04e0*/  ISETP.GE.U32.AND P0, PT, R12, 0x8, PT ;  /* 0x000000080c00780c */ /* 0x000fe40003f06070 */
[----:B------:R-:W-:-:S04]  /*04f0*/  LOP3.LUT R14, R4, 0x7, RZ, 0xc0, !PT ;  /* 0x00000007040e7812 */ /* 0x000fc800078ec0ff */
[----:B------:R-:W-:-:S07]  /*0500*/  ISETP.NE.AND P1, PT, R14, RZ, PT ;  /* 0x000000ff0e00720c */ /* 0x000fce0003f25270 */
[----:B------:R-:W-:Y:S06]  /*0510*/  @!P0 BRA `(.L_x_39) ;  /* 0x00000000005c8947 */ /* 0x000fec0003800000 */
[----:B------:R-:W0:Y:S01]  /*0520*/  LDC.64 R6, c[0x0][0x380] ;  /* 0x0000e000ff067b82 */ /* 0x000e220000000a00 */
[----:B------:R-:W-:-:S07]  /*0530*/  IADD3 R5, PT, PT, R0, R3, RZ ;  /* 0x0000000300057210 */ /* 0x000fce0007ffe0ff */
[----:B----4-:R-:W1:Y:S01]  /*0540*/  LDC.64 R8, c[0x0][0x390] ;  /* 0x0000e400ff087b82 */ /* 0x010e620000000a00 */
[----:B0-----:R-:W-:-:S05]  /*0550*/  IMAD.WIDE R6, R5, 0x4, R6 ;  /* 0x0000000405067825 */ /* 0x001fca00078e0206 */
[----:B------:R-:W2:Y:S01]  /*0560*/  LDG.E R11, desc[UR4][R6.64] ;  /* 0x00000004060b7981 */ /* 0x000ea2000c1e1900 */
[----:B------:R-:W-:-:S04]  /*0570*/  IMAD.IADD R5, R2, 0x1, R3 ;  /* 0x0000000102057824 */ /* 0x000fc800078e0203 */
        /* <DEDUP_REMOVED lines=8> */
[----:B------:R-:W3:Y:S04]  /*0600*/  LDG.E R17, desc[UR4][R6.64+0x10] ;  /* 0x0000100406117981 */ /* 0x000ee8000c1e1900 */
[----:B---3--:R2:W-:Y:S04]  /*0610*/  REDG.E.ADD.F32.FTZ.RN.STRONG.GPU desc[UR4][R8.64+0x10], R17 ;  /* 0x00001011080079a6 */ /* 0x0085e8000c12f304 */
[----:B------:R-:W3:Y:S04]  /*0620*/  LDG.E R19, desc[UR4][R6.64+0x14] ;  /* 0x0000140406137981 */ /* 0x000ee8000c1e1900 */
[----:B---3--:R2:W-:Y:S04]  /*0630*/  REDG.E.ADD.F32.FTZ.RN.STRONG.GPU desc[UR4][R8.64+0x14], R19 ;  /* 0x00001413080079a6 */ /* 0x0085e8000c12f304 */
[----:B0-----:R-:W3:Y:S04]  /*0640*/  LDG.E R11, desc[UR4][R6.64+0x18] ;  /* 0x00001804060b7981 */ /* 0x001ee8000c1e1900 */
[----:B---3--:R2:W-:Y:S04]  /*0650*/  REDG.E.ADD.F32.FTZ.RN.STRONG.GPU desc[UR4][R8.64+0x18], R11 ;  /* 0x0000180b080079a6 */ /* 0x0085e8000c12f304 */
[----:B-1----:R-:W3:Y:S01]  /*0660*/  LDG.E R5, desc[UR4][R6.64+0x1c] ;  /* 0x00001c0406057981 */ /* 0x002ee2000c1e1900 */
[----:B------:R-:W-:-:S03]  /*0670*/  IADD3 R3, PT, PT, R3, 0x8, RZ ;  /* 0x0000000803037810 */ /* 0x000fc60007ffe0ff */
[----:B---3--:R2:W-:Y:S04]  /*0680*/  REDG.E.ADD.F32.FTZ.RN.STRONG.GPU desc[UR4][R8.64+0x1c], R5 ;  /* 0x00001c05080079a6 */ /* 0x0085e8000c12f304 */
.L_x_39:
[----:B------:R-:W-:Y:S05]  /*0690*/  @!P1 EXIT ;  /* 0x000000000000994d */ /* 0x000fea0003800000 */
[----:B------:R-:W-:Y:S02]  /*06a0*/  ISETP.GE.U32.AND P0, PT, R14, 0x4, PT ;  /* 0x000000040e00780c */ /* 0x000fe40003f06070 */
[----:B------:R-:W-:-:S04]  /*06b0*/  LOP3.LUT R10, R4, 0x3, RZ, 0xc0, !PT ;  /* 0x00000003040a7812 */ /* 0x000fc800078ec0ff */
[----:B------:R-:W-:-:S07]  /*06c0*/  ISETP.NE.AND P1, PT, R10, RZ, PT ;  /* 0x000000ff0a00720c */ /* 0x000fce0003f25270 */
[----:B------:R-:W-:Y:S06]  /*06d0*/  @!P0 BRA `(.L_x_40) ;  /* 0x00000000003c8947 */ /* 0x000fec0003800000 */
[----:B--2---:R-:W0:Y:S01]  /*06e0*/  LDC.64 R4, c[0x0][0x380] ;  /* 0x0000e000ff047b82 */ /* 0x004e220000000a00 */
[----:B------:R-:W-:-:S04]  /*06f0*/  IMAD.IADD R7, R0, 0x1, R3 ;  /* 0x0000000100077824 */ /* 0x000fc800078e0203 */
[----:B0-----:R-:W-:-:S03]  /*0700*/  IMAD.WIDE R6, R7, 0x4, R4 ;  /* 0x0000000407067825 */ /* 0x001fc600078e0204 */
[----:B------:R-:W0:Y:S02]  /*0710*/  LDC.64 R4, c[0x0][0x390] ;  /* 0x0000e400ff047b82 */ /* 0x000e240000000a00 */
[----:B----4-:R-:W2:Y:S01]  /*0720*/  LDG.E R9, desc[UR4][R6.64] ;  /* 0x0000000406097981 */ /* 0x010ea2000c1e1900 */
[----:B------:R-:W-:-:S05]  /*0730*/  IADD3 R11, PT, PT, R2, R3, RZ ;  /* 0x00000003020b7210 */ /* 0x000fca0007ffe0ff */
[----:B0-----:R-:W-:-:S05]  /*0740*/  IMAD.WIDE R4, R11, 0x4, R4 ;  /* 0x000000040b047825 */ /* 0x001fca00078e0204 */
[----:B--2---:R0:W-:Y:S04]  /*0750*/  REDG.E.ADD.F32.FTZ.RN.STRONG.GPU desc[UR4][R4.64], R9 ;  /* 0x00000009040079a6 */ /* 0x0041e8000c12f304 */
[----:B------:R-:W2:Y:S04]  /*0760*/  LDG.E R11, desc[UR4][R6.64+0x4] ;  /* 0x00000404060b7981 */ /* 0x000ea8000c1e1900 */
[----:B--2---:R0:W-:Y:S04]  /*0770*/  REDG.E.ADD.F32.FTZ.RN.STRONG.GPU desc[UR4][R4.64+0x4], R11 ;  /* 0x0000040b040079a6 */ /* 0x0041e8000c12f304 */
[----:B------:R-:W2:Y:S04]  /*0780*/  LDG.E R13, desc[UR4][R6.64+0x8] ;  /* 0x00000804060d7981 */ /* 0x000ea8000c1e1900 */
[----:B--2---:R0:W-:Y:S04]  /*0790*/  REDG.E.ADD.F32.FTZ.RN.STRONG.GPU desc[UR4][R4.64+0x8], R13 ;  /* 0x0000080d040079a6 */ /* 0x0041e8000c12f304 */
[----:B------:R-:W2:Y:S01]  /*07a0*/  LDG.E R15, desc[UR4][R6.64+0xc] ;  /* 0x00000c04060f7981 */ /* 0x000ea2000c1e1900 */
[----:B------:R-:W-:-:S03]  /*07b0*/  VIADD R3, R3, 0x4 ;  /* 0x0000000403037836 */ /* 0x000fc60000000000 */
[----:B--2---:R0:W-:Y:S04]  /*07c0*/  REDG.E.ADD.F32.FTZ.RN.STRONG.GPU desc[UR4][R4.64+0xc], R15 ;  /* 0x00000c0f040079a6 */ /* 0x0041e8000c12f304 */
.L_x_40:
[----:B------:R-:W-:Y:S05]  /*07d0*/  @!P1 EXIT ;  /* 0x000000000000994d */ /* 0x000fea0003800000 */
[----:B0-2-4-:R-:W0:Y:S01]  /*07e0*/  LDC.64 R8, c[0x0][0x390] ;  /* 0x0000e400ff087b82 */ /* 0x015e220000000a00 */
[----:B------:R-:W-:Y:S01]  /*07f0*/  IADD3 R11, PT, PT, R0, R3, RZ ;  /* 0x00000003000b7210 */ /* 0x000fe20007ffe0ff */
[----:B------:R-:W-:Y:S01]  /*0800*/  IMAD.IADD R13, R2, 0x1, R3 ;  /* 0x00000001020d7824 */ /* 0x000fe200078e0203 */
[----:B------:R-:W-:-:S05]  /*0810*/  IADD3 R10, PT, PT, -R10, RZ, RZ ;  /* 0x000000ff0a0a7210 */ /* 0x000fca0007ffe1ff */
[----:B------:R-:W1:Y:S02]  /*0820*/  LDC.64 R6, c[0x0][0x380] ;  /* 0x0000e000ff067b82 */ /* 0x000e640000000a00 */
.L_x_41:
[----:B-12---:R-:W-:-:S06]  /*0830*/  IMAD.WIDE R2, R11, 0x4, R6 ;  /* 0x000000040b027825 */ /* 0x006fcc00078e0206 */
[----:B------:R-:W2:Y:S01]  /*0840*/  LDG.E R3, desc[UR4][R2.64] ;  /* 0x0000000402037981 */ /* 0x000ea2000c1e1900 */
[----:B------:R-:W-:Y:S02]  /*0850*/  VIADD R10, R10, 0x1 ;  /* 0x000000010a0a7836 */ /* 0x000fe40000000000 */
[----:B0-----:R-:W-:-:S03]  /*0860*/  IMAD.WIDE R4, R13, 0x4, R8 ;  /* 0x000000040d047825 */ /* 0x001fc600078e0208 */
[----:B------:R-:W-:Y:S01]  /*0870*/  ISETP.NE.AND P0, PT, R10, RZ, PT ;  /* 0x000000ff0a00720c */ /* 0x000fe20003f05270 */
[----:B------:R-:W-:Y:S01]  /*0880*/  VIADD R13, R13, 0x1 ;  /* 0x000000010d0d7836 */ /* 0x000fe20000000000 */
[----:B------:R-:W-:Y:S01]  /*0890*/  IADD3 R11, PT, PT, R11, 0x1, RZ ;  /* 0x000000010b0b7810 */ /* 0x000fe20007ffe0ff */
[----:B--2---:R2:W-:Y:S10]  /*08a0*/  REDG.E.ADD.F32.FTZ.RN.STRONG.GPU desc[UR4][R4.64], R3 ;  /* 0x00000003040079a6 */ /* 0x0045f4000c12f304 */
[----:B------:R-:W-:Y:S05]  /*08b0*/  @P0 BRA `(.L_x_41) ;  /* 0xfffffffc00dc0947 */ /* 0x000fea000383ffff */
[----:B------:R-:W-:Y:S05]  /*08c0*/  EXIT ;  /* 0x000000000000794d */ /* 0x000fea0003800000 */
.L_x_42:
        /* <DEDUP_REMOVED lines=11> */
.L_x_150:


//--------------------- .text._Z15assignment_stepPfS_PiS0_ --------------------------
	.section	.text._Z15assignment_stepPfS_PiS0_,"ax",@progbits
	.align	128
        .global         _Z15assignment_stepPfS_PiS0_
        .type           _Z15assignment_stepPfS_PiS0_,@function
        .size           _Z15assignment_stepPfS_PiS0_,(.L_x_145 - _Z15assignment_stepPfS_PiS0_)
        .other          _Z15assignment_stepPfS_PiS0_,@"STO_CUDA_ENTRY STV_DEFAULT"
_Z15assignment_stepPfS_PiS0_:
.text._Z15assignment_stepPfS_PiS0_:
[----:B------:R-:W-:Y:S01]  /*0000*/  LDC R1, c[0x0][0x37c] ;  /* 0x0000df00ff017b82 */ /* 0x000fe20000000800 */
[----:B------:R-:W0:Y:S07]  /*0010*/  LDCU UR5, c[0x0][0x370] ;  /* 0x00006e00ff0577ac */ /* 0x000e2e0008000800 */
[----:B------:R-:W1:Y:S01]  /*0020*/  LDC R2, c[0x3][RZ] ;  /* 0x00c00000ff027b82 */ /* 0x000e620000000800 */
[----:B------:R-:W2:Y:S01]  /*0030*/  LDCU UR8, c[0x0][0x360] ;  /* 0x00006c00ff0877ac */ /* 0x000ea20008000800 */
[----:B------:R-:W1:Y:S06]  /*0040*/  LDCU UR7, c[0x3][0x8] ;  /* 0x00c00100ff0777ac */ /* 0x000e6c0008000800 */
[----:B------:R-:W2:Y:S01]  /*0050*/  LDC R0, c[0x0][0x364] ;  /* 0x0000d900ff007b82 */ /* 0x000ea20000000800 */
[----:B------:R-:W3:Y:S07]  /*0060*/  LDCU.64 UR10, c[0x0][0x358] ;  /* 0x00006b00ff0a77ac */ /* 0x000eee0008000a00 */
[----:B------:R-:W-:Y:S08]  /*0070*/  S2UR UR4, SR_CTAID.Y ;  /* 0x00000000000479c3 */ /* 0x000ff00000002600 */
[----:B------:R-:W0:Y:S01]  /*0080*/  S2UR UR6, SR_CTAID.X ;  /* 0x00000000000679c3 */ /* 0x000e220000002500 */
[----:B-1----:R-:W-:-:S02]  /*0090*/  IMAD R3, R2, UR7, RZ ;  /* 0x0000000702037c24 */ /* 0x002fc4000f8e02ff */
[----:B--2---:R-:W-:-:S05]  /*00a0*/  IMAD R0, R0, UR8, RZ ;  /* 0x0000000800007c24 */ /* 0x004fca000f8e02ff */
[----:B------:R-:W-:-:S04]  /*00b0*/  IABS R9, R0 ;  /* 0x0000000000097213 */ /* 0x000fc80000000000 */
[----:B------:R-:W1:Y:S01]  /*00c0*/  I2F.RP R6, R9 ;  /* 0x0000000900067306 */ /* 0x000e620000209400 */
[----:B0-----:R-:W-:-:S07]  /*00d0*/  UIMAD UR4, UR4, UR5, UR6 ;  /* 0x00000005040472a4 */ /* 0x001fce000f8e0206 */
[----:B-1----:R-:W0:Y:S02]  /*00e0*/  MUFU.RCP R6, R6 ;  /* 0x0000000600067308 */ /* 0x002e240000001000 */
[----:B0-----:R-:W-:Y:S01]  /*00f0*/  VIADD R4, R6, 0xffffffe ;  /* 0x0ffffffe06047836 */ /* 0x001fe20000000000 */
[----:B------:R-:W-:Y:S02]  /*0100*/  IABS R6, R3 ;  /* 0x0000000300067213 */ /* 0x000fe40000000000 */
[----:B------:R-:W-:-:S03]  /*0110*/  LOP3.LUT R3, R3, R0, RZ, 0x3c, !PT ;  /* 0x0000000003037212 */ /* 0x000fc600078e3cff */
[----:B------:R0:W1:Y:S01]  /*0120*/  F2I.FTZ.U32.TRUNC.NTZ R5, R4 ;  /* 0x0000000400057305 */ /* 0x000062000021f000 */
[----:B------:R-:W-:Y:S01]  /*0130*/  ISETP.GE.AND P2, PT, R3, RZ, PT ;  /* 0x000000ff0300720c */ /* 0x000fe20003f46270 */
[----:B0-----:R-:W-:Y:S02]  /*0140*/  HFMA2 R4, -RZ, RZ, 0, 0 ;  /* 0x00000000ff047431 */ /* 0x001fe400000001ff */
[----:B-1----:R-:W-:-:S04]  /*0150*/  IMAD.MOV R8, RZ, RZ, -R5 ;  /* 0x000000ffff087224 */ /* 0x002fc800078e0a05 */
[----:B------:R-:W-:Y:S01]  /*0160*/  IMAD R7, R8, R9, RZ ;  /* 0x0000000908077224 */ /* 0x000fe200078e02ff */
[----:B------:R-:W-:-:S03]  /*0170*/  IABS R8, R0 ;  /* 0x0000000000087213 */ /* 0x000fc60000000000 */
[----:B------:R-:W-:Y:S02]  /*0180*/  IMAD.HI.U32 R5, R5, R7, R4 ;  /* 0x0000000705057227 */ /* 0x000fe400078e0004 */
[----:B------:R-:W0:Y:S02]  /*0190*/  S2R R7, SR_TID.X ;  /* 0x0000000000077919 */ /* 0x000e240000002100 */
[----:B------:R-:W-:Y:S02]  /*01a0*/  IMAD.MOV R4, RZ, RZ, -R8 ;  /* 0x000000ffff047224 */ /* 0x000fe400078e0a08 */
[----:B------:R-:W-:-:S04]  /*01b0*/  IMAD.HI.U32 R5, R5, R6, RZ ;  /* 0x0000000605057227 */ /* 0x000fc800078e00ff */
[----:B------:R-:W-:Y:S02]  /*01c0*/  IMAD R4, R5, R4, R6 ;  /* 0x0000000405047224 */ /* 0x000fe400078e0206 */
[----:B------:R-:W0:Y:S03]  /*01d0*/  S2R R6, SR_TID.Y ;  /* 0x0000000000067919 */ /* 0x000e260000002200 */
[----:B------:R-:W-:-:S13]  /*01e0*/  ISETP.GT.U32.AND P1, PT, R9, R4, PT ;  /* 0x000000040900720c */ /* 0x000fda0003f24070 */
[----:B------:R-:W-:Y:S01]  /*01f0*/  @!P1 IMAD.IADD R4, R4, 0x1, -R9 ;  /* 0x0000000104049824 */ /* 0x000fe200078e0a09 */
[----:B------:R-:W-:Y:S02]  /*0200*/  @!P1 IADD3 R5, PT, PT, R5, 0x1, RZ ;  /* 0x0000000105059810 */ /* 0x000fe40007ffe0ff */
[----:B------:R-:W-:Y:S02]  /*0210*/  ISETP.NE.AND P1, PT, R0, RZ, PT ;  /* 0x000000ff0000720c */ /* 0x000fe40003f25270 */
[----:B------:R-:W-:Y:S01]  /*0220*/  ISETP.GE.U32.AND P0, PT, R4, R9, PT ;  /* 0x000000090400720c */ /* 0x000fe20003f06070 */
[----:B0-----:R-:W-:-:S12]  /*0230*/  IMAD R3, R6, UR8, R7 ;  /* 0x0000000806037c24 */ /* 0x001fd8000f8e0207 */
[----:B------:R-:W-:Y:S02]  /*0240*/  @P0 VIADD R5, R5, 0x1 ;  /* 0x0000000105050836 */ /* 0x000fe40000000000 */
[----:B------:R-:W-:Y:S02]  /*0250*/  IMAD R4, R0, UR4, R3 ;  /* 0x0000000400047c24 */ /* 0x000fe4000f8e0203 */
[----:B------:R-:W-:-:S05]  /*0260*/  IMAD.MOV.U32 R8, RZ, RZ, R5 ;  /* 0x000000ffff087224 */ /* 0x000fca00078e0005 */
[----:B------:R-:W-:Y:S02]  /*0270*/  @!P2 IADD3 R8, PT, PT, -R8, RZ, RZ ;  /* 0x000000ff0808a210 */ /* 0x000fe40007ffe1ff */
[----:B------:R-:W-:-:S04]  /*0280*/  @!P1 LOP3.LUT R8, RZ, R0, RZ, 0x33, !PT ;  /* 0x00000000ff089212 */ /* 0x000fc800078e33ff */
[----:B------:R-:W-:-:S13]  /*0290*/  ISETP.GE.AND P0, PT, R8, 0x1, PT ;  /* 0x000000010800780c */ /* 0x000fda0003f06270 */
[----:B---3--:R-:W-:Y:S05]  /*02a0*/  @!P0 BRA `(.L_x_43) ;  /* 0x0000000c00048947 */ /* 0x008fea0003800000 */
[C---:B------:R-:W-:Y:S01]  /*02b0*/  ISETP.GE.U32.AND P0, PT, R8.reuse, 0x4, PT ;  /* 0x000000040800780c */ /* 0x040fe20003f06070 */
[----:B------:R-:W-:Y:S01]  /*02c0*/  IMAD.MOV.U32 R6, RZ, RZ, RZ ;  /* 0x000000ffff067224 */ /* 0x000fe200078e00ff */
[----:B------:R-:W-:-:S11]  /*02d0*/  LOP3.LUT R5, R8, 0x3, RZ, 0xc0, !PT ;  /* 0x0000000308057812 */ /* 0x000fd600078ec0ff */
[----:B------:R-:W-:Y:S05]  /*02e0*/  @!P0 BRA `(.L_x_44) ;  /* 0x0000000800b48947 */ /* 0x000fea0003800000 */
[----:B------:R-:W0:Y:S01]  /*02f0*/  S2UR UR5, SR_CgaCtaId ;  /* 0x00000000000579c3 */ /* 0x000e220000008800 */
[----:B------:R-:W-:Y:S01]  /*0300*/  LOP3.LUT R6, R8, 0x7ffffffc, RZ, 0xc0, !PT ;  /* 0x7ffffffc08067812 */ /* 0x000fe200078ec0ff */
[----:B------:R-:W-:-:S03]  /*0310*/  UMOV UR4, 0x400 ;  /* 0x0000040000047882 */ /* 0x000fc60000000000 */
[----:B------:R-:W-:-:S03]  /*0320*/  ISETP.GT.AND P0, PT, R6, RZ, PT ;  /* 0x000000ff0600720c */ /* 0x000fc60003f04270 */
[----:B------:R-:W1:Y:S01]  /*0330*/  LDC.64 R12, c[0x0][0x388] ;  /* 0x0000e200ff0c7b82 */ /* 0x000e620000000a00 */
[----:B0-----:R-:W-:-:S03]  /*0340*/  ULEA UR5, UR5, UR4, 0x18 ;  /* 0x0000000405057291 */ /* 0x001fc6000f8ec0ff */
[----:B------:R-:W-:-:S06]  /*0350*/  UMOV UR4, URZ ;  /* 0x000000ff00047c82 */ /* 0x000fcc0008000000 */
[----:B------:R-:W-:Y:S05]  /*0360*/  @!P0 BRA `(.L_x_45) ;  /* 0x0000000800388947 */ /* 0x000fea0003800000 */
[----:B------:R-:W-:Y:S02]  /*0370*/  IADD3 R7, PT, PT, R6, -UR4, RZ ;  /* 0x8000000406077c10 */ /* 0x000fe4000fffe0ff */
[----:B------:R-:W-:Y:S02]  /*0380*/  PLOP3.LUT P0, PT, PT, PT, PT, 0x80, 0x8 ;  /* 0x000000000008781c */ /* 0x000fe40003f0f070 */
[----:B------:R-:W-:-:S13]  /*0390*/  ISETP.GT.AND P1, PT, R7, 0xc, PT ;  /* 0x0000000c0700780c */ /* 0x000fda0003f24270 */
[----:B------:R-:W-:Y:S05]  /*03a0*/  @!P1 BRA `(.L_x_46) ;  /* 0x0000000400649947 */ /* 0x000fea0003800000 */
[----:B------:R-:W0:Y:S01]  /*03b0*/  LDC.64 R14, c[0x0][0x388] ;  /* 0x0000e200ff0e7b82 */ /* 0x000e220000000a00 */
[----:B------:R-:W-:Y:S01]  /*03c0*/  PLOP3.LUT P0, PT, PT, PT, PT, 0x8, 0x80 ;  /* 0x000000000080781c */ /* 0x000fe20003f0e170 */
[----:B------:R-:W-:-:S12]  /*03d0*/  VIADD R7, R6, 0xfffffff4 ;  /* 0xfffffff406077836 */ /* 0x000fd80000000000 */
.L_x_47:
[----:B--2---:R-:W-:-:S04]  /*03e0*/  IMAD R21, R0, UR4, R3 ;  /* 0x0000000400157c24 */ /* 0x004fc8000f8e0203 */
[----:B0-----:R-:W-:Y:S01]  /*03f0*/  IMAD.WIDE.U32 R22, R21, 0x4, R14 ;  /* 0x0000000415167825 */ /* 0x001fe200078e000e */
[----:B------:R-:W-:-:S05]  /*0400*/  IADD3 R25, PT, PT, R0, R21, RZ ;  /* 0x0000001500197210 */ /* 0x000fca0007ffe0ff */
[----:B------:R-:W-:Y:S01]  /*0410*/  IMAD.IADD R27, R0, 0x1, R25 ;  /* 0x00000001001b7824 */ /* 0x000fe200078e0219 */
[----:B------:R0:W2:Y:S01]  /*0420*/  LDG.E R22, desc[UR10][R22.64] ;  /* 0x0000000a16167981 */ /* 0x0000a2000c1e1900 */
[----:B------:R-:W-:-:S03]  /*0430*/  IMAD.WIDE.U32 R24, R25, 0x4, R14 ;  /* 0x0000000419187825 */ /* 0x000fc600078e000e */
[----:B------:R-:W-:Y:S01]  /*0440*/  IADD3 R17, PT, PT, R0, R27, RZ ;  /* 0x0000001b00117210 */ /* 0x000fe20007ffe0ff */
[--C-:B------:R-:W-:Y:S02]  /*0450*/  IMAD.WIDE.U32 R26, R27, 0x4, R14.reuse ;  /* 0x000000041b1a7825 */ /* 0x100fe400078e000e */
[----:B------:R-:W3:Y:S02]  /*0460*/  LDG.E R24, desc[UR10][R24.64] ;  /* 0x0000000a18187981 */ /* 0x000ee4000c1e1900 */
[----:B------:R-:W-:Y:S02]  /*0470*/  IMAD.WIDE.U32 R16, R17, 0x4, R14 ;  /* 0x0000000411107825 */ /* 0x000fe400078e000e */
[----:B------:R-:W4:Y:S01]  /*0480*/  LDG.E R26, desc[UR10][R26.64] ;  /* 0x0000000a1a1a7981 */ /* 0x000f22000c1e1900 */
[----:B------:R-:W-:-:S03]  /*0490*/  UIADD3 UR6, UPT, UPT, UR4, 0x4, URZ ;  /* 0x0000000404067890 */ /* 0x000fc6000fffe0ff */
[----:B------:R5:W4:Y:S03]  /*04a0*/  LDG.E R28, desc[UR10][R16.64] ;  /* 0x0000000a101c7981 */ /* 0x000b26000c1e1900 */
[----:B------:R-:W-:-:S04]  /*04b0*/  IMAD R29, R0, UR6, R3 ;  /* 0x00000006001d7c24 */ /* 0x000fc8000f8e0203 */
[----:B------:R-:W-:-:S06]  /*04c0*/  IMAD.WIDE.U32 R18, R29, 0x4, R14 ;  /* 0x000000041d127825 */ /* 0x000fcc00078e000e */
[----:B------:R1:W4:Y:S01]  /*04d0*/  LDG.E R18, desc[UR10][R18.64] ;  /* 0x0000000a12127981 */ /* 0x000322000c1e1900 */
[----:B------:R-:W-:Y:S01]  /*04e0*/  UIADD3 UR6, UPT, UPT, UR4, 0x8, URZ ;  /* 0x0000000804067890 */ /* 0x000fe2000fffe0ff */
[----:B0-----:R-:W-:-:S04]  /*04f0*/  IMAD.IADD R23, R0, 0x1, R29 ;  /* 0x0000000100177824 */ /* 0x001fc800078e021d */
[----:B-----5:R-:W-:-:S04]  /*0500*/  IMAD.WIDE.U32 R16, R23, 0x4, R14 ;  /* 0x0000000417107825 */ /* 0x020fc800078e000e */
[C---:B------:R-:W-:Y:S01]  /*0510*/  IMAD R9, R0.reuse, UR6, R3 ;  /* 0x0000000600097c24 */ /* 0x040fe2000f8e0203 */
[----:B-1----:R-:W-:Y:S01]  /*0520*/  LEA R19, R21, UR5, 0x2 ;  /* 0x0000000515137c11 */ /* 0x002fe2000f8e10ff */
[----:B------:R-:W5:Y:S02]  /*0530*/  LDG.E R25, desc[UR10][R16.64] ;  /* 0x0000000a10197981 */ /* 0x000f64000c1e1900 */
[----:B------:R-:W-:Y:S01]  /*0540*/  IMAD.WIDE.U32 R10, R9, 0x4, R14 ;  /* 0x00000004090a7825 */ /* 0x000fe200078e000e */
[----:B------:R-:W-:-:S05]  /*0550*/  IADD3 R27, PT, PT, R0, R9, RZ ;  /* 0x00000009001b7210 */ /* 0x000fca0007ffe0ff */
[----:B------:R0:W5:Y:S01]  /*0560*/  LDG.E R10, desc[UR10][R10.64] ;  /* 0x0000000a0a0a7981 */ /* 0x000162000c1e1900 */
[----:B------:R-:W-:Y:S01]  /*0570*/  IMAD.WIDE.U32 R20, R27, 0x4, R14 ;  /* 0x000000041b147825 */ /* 0x000fe200078e000e */
[----:B------:R-:W-:Y:S01]  /*0580*/  UIADD3 UR6, UPT, UPT, UR4, 0xc, URZ ;  /* 0x0000000c04067890 */ /* 0x000fe2000fffe0ff */
[----:B------:R-:W-:-:S03]  /*0590*/  IADD3 R23, PT, PT, R0, R23, RZ ;  /* 0x0000001700177210 */ /* 0x000fc60007ffe0ff */
[----:B------:R1:W5:Y:S01]  /*05a0*/  LDG.E R8, desc[UR10][R20.64] ;  /* 0x0000000a14087981 */ /* 0x000362000c1e1900 */
[----:B0-----:R-:W-:-:S05]  /*05b0*/  IMAD R11, R0, 0x4, R19 ;  /* 0x00000004000b7824 */ /* 0x001fca00078e0213 */
[----:B------:R-:W-:-:S05]  /*05c0*/  LEA R17, R0, R11, 0x2 ;  /* 0x0000000b00117211 */ /* 0x000fca00078e10ff */
[C---:B-1----:R-:W-:Y:S01]  /*05d0*/  IMAD R20, R0.reuse, 0x4, R17 ;  /* 0x0000000400147824 */ /* 0x042fe200078e0211 */
[----:B------:R-:W-:Y:S01]  /*05e0*/  LEA R29, R29, UR5, 0x2 ;  /* 0x000000051d1d7c11 */ /* 0x000fe2000f8e10ff */
[----:B--2---:R0:W-:Y:S04]  /*05f0*/  STS [R19], R22 ;  /* 0x0000001613007388 */ /* 0x0041e80000000800 */
[----:B---3--:R1:W-:Y:S01]  /*0600*/  STS [R11], R24 ;  /* 0x000000180b007388 */ /* 0x0083e20000000800 */
[----:B0-----:R-:W-:-:S03]  /*0610*/  IMAD.IADD R19, R0, 0x1, R27 ;  /* 0x0000000100137824 */ /* 0x001fc600078e021b */
[----:B----4-:R0:W-:Y:S01]  /*0620*/  STS [R17], R26 ;  /* 0x0000001a11007388 */ /* 0x0101e20000000800 */
[----:B-1----:R-:W-:-:S03]  /*0630*/  IMAD R11, R0, UR6, R3 ;  /* 0x00000006000b7c24 */ /* 0x002fc6000f8e0203 */
[----:B------:R1:W-:Y:S01]  /*0640*/  STS [R20], R28 ;  /* 0x0000001c14007388 */ /* 0x0003e20000000800 */
[----:B0-----:R-:W-:-:S05]  /*0650*/  IMAD.WIDE.U32 R16, R11, 0x4, R14 ;  /* 0x000000040b107825 */ /* 0x001fca00078e000e */
[----:B------:R0:W2:Y:S01]  /*0660*/  LDG.E R24, desc[UR10][R16.64] ;  /* 0x0000000a10187981 */ /* 0x0000a2000c1e1900 */
[----:B-1----:R-:W-:Y:S01]  /*0670*/  IADD3 R28, PT, PT, R0, R23, RZ ;  /* 0x00000017001c7210 */ /* 0x002fe20007ffe0ff */
[----:B------:R-:W-:-:S04]  /*0680*/  IMAD.WIDE.U32 R20, R19, 0x4, R14 ;  /* 0x0000000413147825 */ /* 0x000fc800078e000e */
[--C-:B------:R-:W-:Y:S01]  /*0690*/  IMAD.WIDE.U32 R22, R23, 0x4, R14.reuse ;  /* 0x0000000417167825 */ /* 0x100fe200078e000e */
[----:B------:R1:W3:Y:S03]  /*06a0*/  LDG.E R26, desc[UR10][R20.64] ;  /* 0x0000000a141a7981 */ /* 0x0002e6000c1e1900 */
[----:B0-----:R-:W-:Y:S01]  /*06b0*/  IMAD.WIDE.U32 R16, R28, 0x4, R14 ;  /* 0x000000041c107825 */ /* 0x001fe200078e000e */
[----:B------:R-:W4:Y:S01]  /*06c0*/  LDG.E R27, desc[UR10][R22.64] ;  /* 0x0000000a161b7981 */ /* 0x000f22000c1e1900 */
[----:B------:R-:W-:-:S03]  /*06d0*/  IADD3 R19, PT, PT, R0, R19, RZ ;  /* 0x0000001300137210 */ /* 0x000fc60007ffe0ff */
[----:B------:R0:W2:Y:S01]  /*06e0*/  LDG.E R28, desc[UR10][R16.64] ;  /* 0x0000000a101c7981 */ /* 0x0000a2000c1e1900 */
[----:B-1----:R-:W-:-:S03]  /*06f0*/  IMAD.IADD R21, R0, 0x1, R11 ;  /* 0x0000000100157824 */ /* 0x002fc600078e020b */
[----:B------:R1:W-:Y:S01]  /*0700*/  STS [R29], R18 ;  /* 0x000000121d007388 */ /* 0x0003e20000000800 */
[----:B0-----:R-:W-:-:S04]  /*0710*/  IMAD.WIDE.U32 R16, R21, 0x4, R14 ;  /* 0x0000000415107825 */ /* 0x001fc800078e000e */
[C---:B------:R-:W-:Y:S02]  /*0720*/  IMAD.IADD R21, R0.reuse, 0x1, R21 ;  /* 0x0000000100157824 */ /* 0x040fe400078e0215 */
[--C-:B-1----:R-:W-:Y:S01]  /*0730*/  IMAD.WIDE.U32 R18, R19, 0x4, R14.reuse ;  /* 0x0000000413127825 */ /* 0x102fe200078e000e */
[----:B------:R0:W3:Y:S02]  /*0740*/  LDG.E R16, desc[UR10][R16.64] ;  /* 0x0000000a10107981 */ /* 0x0000e4000c1e1900 */
[----:B------:R-:W-:Y:S01]  /*0750*/  IADD3 R23, PT, PT, R0, R21, RZ ;  /* 0x0000001500177210 */ /* 0x000fe20007ffe0ff */
[--C-:B------:R-:W-:Y:S02]  /*0760*/  IMAD.WIDE.U32 R20, R21, 0x4, R14.reuse ;  /* 0x0000000415147825 */ /* 0x100fe400078e000e */
[----:B------:R-:W3:Y:S02]  /*0770*/  LDG.E R19, desc[UR10][R18.64] ;  /* 0x0000000a12137981 */ /* 0x000ee4000c1e1900 */
[----:B------:R-:W-:-:S02]  /*0780*/  IMAD.WIDE.U32 R22, R23, 0x4, R14 ;  /* 0x0000000417167825 */ /* 0x000fc400078e000e */
[----:B------:R1:W3:Y:S04]  /*0790*/  LDG.E R20, desc[UR10][R20.64] ;  /* 0x0000000a14147981 */ /* 0x0002e8000c1e1900 */
[----:B------:R2:W3:Y:S01]  /*07a0*/  LDG.E R22, desc[UR10][R22.64] ;  /* 0x0000000a16167981 */ /* 0x0004e2000c1e1900 */
[----:B------:R-:W-:-:S05]  /*07b0*/  IMAD R29, R0, 0x4, R29 ;  /* 0x00000004001d7824 */ /* 0x000fca00078e021d */
[----:B0-----:R-:W-:Y:S01]  /*07c0*/  LEA R17, R0, R29, 0x2 ;  /* 0x0000001d00117211 */ /* 0x001fe200078e10ff */
[----:B-----5:R-:W-:Y:S01]  /*07d0*/  STS [R29], R25 ;  /* 0x000000191d007388 */ /* 0x020fe20000000800 */
[----:B-1----:R-:W-:-:S03]  /*07e0*/  LEA R21, R9, UR5, 0x2 ;  /* 0x0000000509157c11 */ /* 0x002fc6000f8e10ff */
[----:B------:R-:W-:Y:S01]  /*07f0*/  IMAD R9, R0, 0x4, R17 ;  /* 0x0000000400097824 */ /* 0x000fe200078e0211 */
[----:B------:R-:W-:-:S06]  /*0800*/  UIADD3 UR4, UPT, UPT, UR4, 0x10, URZ ;  /* 0x0000001004047890 */ /* 0x000fcc000fffe0ff */
[----:B------:R-:W-:Y:S01]  /*0810*/  ISETP.LE.AND P1, PT, R7, UR4, PT ;  /* 0x0000000407007c0c */ /* 0x000fe2000bf23270 */
[----:B----4-:R0:W-:Y:S04]  /*0820*/  STS [R17], R27 ;  /* 0x0000001b11007388 */ /* 0x0101e80000000800 */
[----:B--2---:R1:W-:Y:S01]  /*0830*/  STS [R9], R28 ;  /* 0x0000001c09007388 */ /* 0x0043e20000000800 */
[----:B0-----:R-:W-:Y:S02]  /*0840*/  LEA R17, R11, UR5, 0x2 ;  /* 0x000000050b117c11 */ /* 0x001fe4000f8e10ff */
[----:B------:R-:W-:-:S03]  /*0850*/  LEA R11, R0, R21, 0x2 ;  /* 0x00000015000b7211 */ /* 0x000fc600078e10ff */
[C---:B-1----:R-:W-:Y:S01]  /*0860*/  IMAD R9, R0.reuse, 0x4, R17 ;  /* 0x0000000400097824 */ /* 0x042fe200078e0211 */
[C---:B------:R-:W-:Y:S01]  /*0870*/  LEA R23, R0.reuse, R11, 0x2 ;  /* 0x0000000b00177211 */ /* 0x040fe200078e10ff */
[----:B------:R2:W-:Y:S02]  /*0880*/  STS [R21], R10 ;  /* 0x0000000a15007388 */ /* 0x0005e40000000800 */
[C---:B------:R-:W-:Y:S01]  /*0890*/  IMAD R25, R0.reuse, 0x4, R9 ;  /* 0x0000000400197824 */ /* 0x040fe200078e0209 */
[C---:B------:R-:W-:Y:S01]  /*08a0*/  LEA R18, R0.reuse, R23, 0x2 ;  /* 0x0000001700127211 */ /* 0x040fe200078e10ff */
[----:B------:R2:W-:Y:S02]  /*08b0*/  STS [R11], R8 ;  /* 0x000000080b007388 */ /* 0x0005e40000000800 */
[----:B------:R-:W-:Y:S02]  /*08c0*/  IMAD R27, R0, 0x4, R25 ;  /* 0x00000004001b7824 */ /* 0x000fe400078e0219 */
[----:B---3--:R2:W-:Y:S04]  /*08d0*/  STS [R23], R26 ;  /* 0x0000001a17007388 */ /* 0x0085e80000000800 */
[----:B------:R2:W-:Y:S04]  /*08e0*/  STS [R18], R19 ;  /* 0x0000001312007388 */ /* 0x0005e80000000800 */
[----:B------:R2:W-:Y:S04]  /*08f0*/  STS [R17], R24 ;  /* 0x0000001811007388 */ /* 0x0005e80000000800 */
[----:B------:R2:W-:Y:S04]  /*0900*/  STS [R9], R16 ;  /* 0x0000001009007388 */ /* 0x0005e80000000800 */
[----:B------:R2:W-:Y:S04]  /*0910*/  STS [R25], R20 ;  /* 0x0000001419007388 */ /* 0x0005e80000000800 */
[----:B------:R2:W-:Y:S01]  /*0920*/  STS [R27], R22 ;  /* 0x000000161b007388 */ /* 0x0005e20000000800 */
[----:B------:R-:W-:Y:S05]  /*0930*/  @!P1 BRA `(.L_x_47) ;  /* 0xfffffff800a89947 */ /* 0x000fea000383ffff */
.L_x_46:
[----:B------:R-:W-:-:S04]  /*0940*/  IADD3 R7, PT, PT, R6, -UR4, RZ ;  /* 0x8000000406077c10 */ /* 0x000fc8000fffe0ff */
[----:B------:R-:W-:-:S13]  /*0950*/  ISETP.GT.AND P1, PT, R7, 0x4, PT ;  /* 0x000000040700780c */ /* 0x000fda0003f24270 */
[----:B------:R-:W-:Y:S05]  /*0960*/  @!P1 BRA `(.L_x_48) ;  /* 0x0000000000b09947 */ /* 0x000fea0003800000 */
[----:B--2---:R-:W0:Y:S01]  /*0970*/  LDC.64 R18, c[0x0][0x388] ;  /* 0x0000e200ff127b82 */ /* 0x004e220000000a00 */
[----:B------:R-:W-:Y:S01]  /*0980*/  IMAD R7, R0, UR4, R3 ;  /* 0x0000000400077c24 */ /* 0x000fe2000f8e0203 */
[----:B------:R-:W-:-:S03]  /*0990*/  UIADD3 UR6, UPT, UPT, UR4, 0x4, URZ ;  /* 0x0000000404067890 */ /* 0x000fc6000fffe0ff */
[----:B------:R-:W-:-:S03]  /*09a0*/  IMAD.IADD R25, R0, 0x1, R7 ;  /* 0x0000000100197824 */ /* 0x000fc600078e0207 */
[C---:B------:R-:W-:Y:S02]  /*09b0*/  IMAD R21, R0.reuse, UR6, R3 ;  /* 0x0000000600157c24 */ /* 0x040fe4000f8e0203 */
[C---:B------:R-:W-:Y:S02]  /*09c0*/  IADD3 R9, PT, PT, R0.reuse, R25, RZ ;  /* 0x0000001900097210 */ /* 0x040fe40007ffe0ff */
[----:B------:R-:W-:-:S04]  /*09d0*/  IMAD.IADD R15, R0, 0x1, R21 ;  /* 0x00000001000f7824 */ /* 0x000fc800078e0215 */
[C---:B------:R-:W-:Y:S02]  /*09e0*/  IMAD.IADD R17, R0.reuse, 0x1, R15 ;  /* 0x0000000100117824 */ /* 0x040fe400078e020f */
[--C-:B0-----:R-:W-:Y:S01]  /*09f0*/  IMAD.WIDE.U32 R22, R9, 0x4, R18.reuse ;  /* 0x0000000409167825 */ /* 0x101fe200078e0012 */
[C---:B------:R-:W-:Y:S02]  /*0a00*/  IADD3 R9, PT, PT, R0.reuse, R9, RZ ;  /* 0x0000000900097210 */ /* 0x040fe40007ffe0ff */
[----:B------:R-:W-:Y:S01]  /*0a10*/  IADD3 R29, PT, PT, R0, R17, RZ ;  /* 0x00000011001d7210 */ /* 0x000fe20007ffe0ff */
[--C-:B------:R-:W-:Y:S02]  /*0a20*/  IMAD.WIDE.U32 R26, R7, 0x4, R18.reuse ;  /* 0x00000004071a7825 */ /* 0x100fe400078e0012 */
[----:B------:R-:W2:Y:S02]  /*0a30*/  LDG.E R22, desc[UR10][R22.64] ;  /* 0x0000000a16167981 */ /* 0x000ea4000c1e1900 */
[----:B------:R-:W-:-:S02]  /*0a40*/  IMAD.WIDE.U32 R24, R25, 0x4, R18 ;  /* 0x0000000419187825 */ /* 0x000fc400078e0012 */
[----:B------:R0:W3:Y:S02]  /*0a50*/  LDG.E R20, desc[UR10][R26.64] ;  /* 0x0000000a1a147981 */ /* 0x0000e4000c1e1900 */
[--C-:B------:R-:W-:Y:S02]  /*0a60*/  IMAD.WIDE.U32 R8, R9, 0x4, R18.reuse ;  /* 0x0000000409087825 */ /* 0x100fe400078e0012 */
[----:B------:R-:W4:Y:S02]  /*0a70*/  LDG.E R24, desc[UR10][R24.64] ;  /* 0x0000000a18187981 */ /* 0x000f24000c1e1900 */
[--C-:B------:R-:W-:Y:S02]  /*0a80*/  IMAD.WIDE.U32 R10, R21, 0x4, R18.reuse ;  /* 0x00000004150a7825 */ /* 0x100fe400078e0012 */
[----:B------:R5:W2:Y:S02]  /*0a90*/  LDG.E R8, desc[UR10][R8.64] ;  /* 0x0000000a08087981 */ /* 0x000aa4000c1e1900 */
[----:B------:R-:W-:-:S02]  /*0aa0*/  IMAD.WIDE.U32 R14, R15, 0x4, R18 ;  /* 0x000000040f0e7825 */ /* 0x000fc400078e0012 */
[----:B------:R1:W2:Y:S02]  /*0ab0*/  LDG.E R10, desc[UR10][R10.64] ;  /* 0x0000000a0a0a7981 */ /* 0x0002a4000c1e1900 */
[--C-:B------:R-:W-:Y:S02]  /*0ac0*/  IMAD.WIDE.U32 R16, R17, 0x4, R18.reuse ;  /* 0x0000000411107825 */ /* 0x100fe400078e0012 */
[----:B------:R-:W2:Y:S02]  /*0ad0*/  LDG.E R14, desc[UR10][R14.64] ;  /* 0x0000000a0e0e7981 */ /* 0x000ea4000c1e1900 */
[----:B------:R-:W-:Y:S02]  /*0ae0*/  IMAD.WIDE.U32 R18, R29, 0x4, R18 ;  /* 0x000000041d127825 */ /* 0x000fe400078e0012 */
[----:B------:R-:W2:Y:S04]  /*0af0*/  LDG.E R16, desc[UR10][R16.64] ;  /* 0x0000000a10107981 */ /* 0x000ea8000c1e1900 */
[----:B------:R-:W2:Y:S01]  /*0b00*/  LDG.E R18, desc[UR10][R18.64] ;  /* 0x0000000a12127981 */ /* 0x000ea2000c1e1900 */
[----:B------:R-:W-:-:S02]  /*0b10*/  LEA R7, R7, UR5, 0x2 ;  /* 0x0000000507077c11 */ /* 0x000fc4000f8e10ff */
[----:B0-----:R-:W-:-:S03]  /*0b20*/  LEA R27, R21, UR5, 0x2 ;  /* 0x00000005151b7c11 */ /* 0x001fc6000f8e10ff */
[C---:B------:R-:W-:Y:S02]  /*0b30*/  IMAD R23, R0.reuse, 0x4, R7 ;  /* 0x0000000400177824 */ /* 0x040fe400078e0207 */
[----:B------:R-:W-:-:S03]  /*0b40*/  IMAD R29, R0, 0x4, R27 ;  /* 0x00000004001d7824 */ /* 0x000fc600078e021b */
[C---:B------:R-:W-:Y:S01]  /*0b50*/  LEA R21, R0.reuse, R23, 0x2 ;  /* 0x0000001700157211 */ /* 0x040fe200078e10ff */
[----:B-----5:R-:W-:-:S03]  /*0b60*/  IMAD R9, R0, 0x4, R29 ;  /* 0x0000000400097824 */ /* 0x020fc600078e021d */
[C---:B------:R-:W-:Y:S02]  /*0b70*/  LEA R25, R0.reuse, R21, 0x2 ;  /* 0x0000001500197211 */ /* 0x040fe400078e10ff */
[----:B-1----:R-:W-:Y:S02]  /*0b80*/  LEA R11, R0, R9, 0x2 ;  /* 0x00000009000b7211 */ /* 0x002fe400078e10ff */
[----:B------:R-:W-:Y:S01]  /*0b90*/  PLOP3.LUT P0, PT, PT, PT, PT, 0x8, 0x80 ;  /* 0x000000000080781c */ /* 0x000fe20003f0e170 */
[----:B------:R-:W-:Y:S01]  /*0ba0*/  UIADD3 UR4, UPT, UPT, UR4, 0x8, URZ ;  /* 0x0000000804047890 */ /* 0x000fe2000fffe0ff */
[----:B---3--:R0:W-:Y:S04]  /*0bb0*/  STS [R7], R20 ;  /* 0x0000001407007388 */ /* 0x0081e80000000800 */
[----:B----4-:R0:W-:Y:S04]  /*0bc0*/  STS [R23], R24 ;  /* 0x0000001817007388 */ /* 0x0101e80000000800 */
[----:B--2---:R0:W-:Y:S04]  /*0bd0*/  STS [R21], R22 ;  /* 0x0000001615007388 */ /* 0x0041e80000000800 */
[----:B------:R0:W-:Y:S04]  /*0be0*/  STS [R25], R8 ;  /* 0x0000000819007388 */ /* 0x0001e80000000800 */
[----:B------:R0:W-:Y:S04]  /*0bf0*/  STS [R27], R10 ;  /* 0x0000000a1b007388 */ /* 0x0001e80000000800 */
[----:B------:R0:W-:Y:S04]  /*0c00*/  STS [R29], R14 ;  /* 0x0000000e1d007388 */ /* 0x0001e80000000800 */
[----:B------:R0:W-:Y:S04]  /*0c10*/  STS [R9], R16 ;  /* 0x0000001009007388 */ /* 0x0001e80000000800 */
[----:B------:R0:W-:Y:S02]  /*0c20*/  STS [R11], R18 ;  /* 0x000000120b007388 */ /* 0x0001e40000000800 */
.L_x_48:
[----:B------:R-:W-:-:S13]  /*0c30*/  ISETP.NE.OR P0, PT, R6, UR4, P0 ;  /* 0x0000000406007c0c */ /* 0x000fda0008705670 */
[----:B------:R-:W-:Y:S05]  /*0c40*/  @!P0 BRA `(.L_x_44) ;  /* 0x00000000005c8947 */ /* 0x000fea0003800000 */
.L_x_45:
[----:B0-----:R-:W-:-:S04]  /*0c50*/  IMAD R7, R0, UR4, R3 ;  /* 0x0000000400077c24 */ /* 0x001fc8000f8e0203 */
[----:B------:R-:W-:Y:S02]  /*0c60*/  IMAD.IADD R15, R0, 0x1, R7 ;  /* 0x00000001000f7824 */ /* 0x000fe400078e0207 */
[----:B-12---:R-:W-:-:S03]  /*0c70*/  IMAD.WIDE.U32 R10, R7, 0x4, R12 ;  /* 0x00000004070a7825 */ /* 0x006fc600078e000c */
[C---:B------:R-:W-:Y:S01]  /*0c80*/  IADD3 R17, PT, PT, R0.reuse, R15, RZ ;  /* 0x0000000f00117210 */ /* 0x040fe20007ffe0ff */
[----:B------:R-:W-:Y:S02]  /*0c90*/  IMAD.WIDE.U32 R14, R15, 0x4, R12 ;  /* 0x000000040f0e7825 */ /* 0x000fe400078e000c */
[----:B------:R-:W2:Y:S02]  /*0ca0*/  LDG.E R10, desc[UR10][R10.64] ;  /* 0x0000000a0a0a7981 */ /* 0x000ea4000c1e1900 */
[----:B------:R-:W-:Y:S02]  /*0cb0*/  IMAD.IADD R9, R0, 0x1, R17 ;  /* 0x0000000100097824 */ /* 0x000fe400078e0211 */
[--C-:B------:R-:W-:Y:S01]  /*0cc0*/  IMAD.WIDE.U32 R16, R17, 0x4, R12.reuse ;  /* 0x0000000411107825 */ /* 0x100fe200078e000c */
[----:B------:R-:W3:Y:S03]  /*0cd0*/  LDG.E R14, desc[UR10][R14.64] ;  /* 0x0000000a0e0e7981 */ /* 0x000ee6000c1e1900 */
[----:B------:R-:W-:-:S02]  /*0ce0*/  IMAD.WIDE.U32 R8, R9, 0x4, R12 ;  /* 0x0000000409087825 */ /* 0x000fc400078e000c */
[----:B------:R-:W4:Y:S04]  /*0cf0*/  LDG.E R16, desc[UR10][R16.64] ;  /* 0x0000000a10107981 */ /* 0x000f28000c1e1900 */
[----:B------:R-:W5:Y:S01]  /*0d00*/  LDG.E R8, desc[UR10][R8.64] ;  /* 0x0000000a08087981 */ /* 0x000f62000c1e1900 */
[----:B------:R-:W-:-:S04]  /*0d10*/  LEA R7, R7, UR5, 0x2 ;  /* 0x0000000507077c11 */ /* 0x000fc8000f8e10ff */
[----:B------:R-:W-:-:S05]  /*0d20*/  LEA R19, R0, R7, 0x2 ;  /* 0x0000000700137211 */ /* 0x000fca00078e10ff */
[----:B------:R-:W-:Y:S01]  /*0d30*/  IMAD R21, R0, 0x4, R19 ;  /* 0x0000000400157824 */ /* 0x000fe200078e0213 */
[----:B------:R-:W-:-:S04]  /*0d40*/  UIADD3 UR4, UPT, UPT, UR4, 0x4, URZ ;  /* 0x0000000404047890 */ /* 0x000fc8000fffe0ff */
[----:B------:R-:W-:Y:S02]  /*0d50*/  LEA R23, R0, R21, 0x2 ;  /* 0x0000001500177211 */ /* 0x000fe400078e10ff */
[----:B------:R-:W-:Y:S01]  /*0d60*/  ISETP.NE.AND P0, PT, R6, UR4, PT ;  /* 0x0000000406007c0c */ /* 0x000fe2000bf05270 */
[----:B--2---:R0:W-:Y:S04]  /*0d70*/  STS [R7], R10 ;  /* 0x0000000a07007388 */ /* 0x0041e80000000800 */
[----:B---3--:R0:W-:Y:S04]  /*0d80*/  STS [R19], R14 ;  /* 0x0000000e13007388 */ /* 0x0081e80000000800 */
[----:B----4-:R0:W-:Y:S04]  /*0d90*/  STS [R21], R16 ;  /* 0x0000001015007388 */ /* 0x0101e80000000800 */
[----:B-----5:R0:W-:Y:S01]  /*0da0*/  STS [R23], R8 ;  /* 0x0000000817007388 */ /* 0x0201e20000000800 */
[----:B------:R-:W-:Y:S05]  /*0db0*/  @P0 BRA `(.L_x_45) ;  /* 0xfffffffc00a40947 */ /* 0x000fea000383ffff */
.L_x_44:
[----:B------:R-:W-:-:S13]  /*0dc0*/  ISETP.NE.AND P0, PT, R5, RZ, PT ;  /* 0x000000ff0500720c */ /* 0x000fda0003f05270 */
[----:B------:R-:W-:Y:S05]  /*0dd0*/  @!P0 BRA `(.L_x_43) ;  /* 0x0000000000388947 */ /* 0x000fea0003800000 */
[----:B------:R-:W3:Y:S01]  /*0de0*/  S2UR UR5, SR_CgaCtaId ;  /* 0x00000000000579c3 */ /* 0x000ee20000008800 */
[----:B------:R-:W-:-:S07]  /*0df0*/  UMOV UR4, 0x400 ;  /* 0x0000040000047882 */ /* 0x000fce0000000000 */
[----:B0-2---:R-:W0:Y:S01]  /*0e00*/  LDC.64 R10, c[0x0][0x388] ;  /* 0x0000e200ff0a7b82 */ /* 0x005e220000000a00 */
[----:B---3--:R-:W-:-:S03]  /*0e10*/  ULEA UR5, UR5, UR4, 0x18 ;  /* 0x0000000405057291 */ /* 0x008fc6000f8ec0ff */
[----:B------:R-:W-:-:S09]  /*0e20*/  UMOV UR4, URZ ;  /* 0x000000ff00047c82 */ /* 0x000fd20008000000 */
.L_x_49:
[----:B---3--:R-:W-:-:S04]  /*0e30*/  IMAD R7, R0, R6, R3 ;  /* 0x0000000600077224 */ /* 0x008fc800078e0203 */
[----:B0-----:R-:W-:-:S06]  /*0e40*/  IMAD.WIDE.U32 R8, R7, 0x4, R10 ;  /* 0x0000000407087825 */ /* 0x001fcc00078e000a */
[----:B------:R-:W2:Y:S01]  /*0e50*/  LDG.E R8, desc[UR10][R8.64] ;  /* 0x0000000a08087981 */ /* 0x000ea2000c1e1900 */
[----:B------:R-:W-:Y:S01]  /*0e60*/  LEA R7, R7, UR5, 0x2 ;  /* 0x0000000507077c11 */ /* 0x000fe2000f8e10ff */
[----:B------:R-:W-:Y:S01]  /*0e70*/  UIADD3 UR4, UPT, UPT, UR4, 0x1, URZ ;  /* 0x0000000104047890 */ /* 0x000fe2000fffe0ff */
[----:B------:R-:W-:-:S05]  /*0e80*/  VIADD R6, R6, 0x1 ;  /* 0x0000000106067836 */ /* 0x000fca0000000000 */
[----:B------:R-:W-:Y:S01]  /*0e90*/  ISETP.NE.AND P0, PT, R5, UR4, PT ;  /* 0x0000000405007c0c */ /* 0x000fe2000bf05270 */
[----:B--2---:R3:W-:-:S12]  /*0ea0*/  STS [R7], R8 ;  /* 0x0000000807007388 */ /* 0x0047d80000000800 */
[----:B------:R-:W-:Y:S05]  /*0eb0*/  @P0 BRA `(.L_x_49) ;  /* 0xfffffffc00dc0947 */ /* 0x000fea000383ffff */
.L_x_43:
[----:B------:R-:W4:Y:S01]  /*0ec0*/  LDCU UR4, c[0x3][0x4] ;  /* 0x00c00080ff0477ac */ /* 0x000f220008000800 */
[----:B------:R-:W-:Y:S01]  /*0ed0*/  BAR.SYNC.DEFER_BLOCKING 0x0 ;  /* 0x0000000000007b1d */ /* 0x000fe20000010000 */
[----:B----4-:R-:W-:-:S13]  /*0ee0*/  ISETP.GE.AND P0, PT, R4, UR4, PT ;  /* 0x0000000404007c0c */ /* 0x010fda000bf06270 */
[----:B------:R-:W-:Y:S05]  /*0ef0*/  @P0 EXIT ;  /* 0x000000000000094d */ /* 0x000fea0003800000 */
[----:B0--3--:R-:W0:Y:S02]  /*0f00*/  LDC.64 R6, c[0x0][0x390] ;  /* 0x0000e400ff067b82 */ /* 0x009e240000000a00 */
[----:B0-----:R-:W-:-:S05]  /*0f10*/  IMAD.WIDE R6, R4, 0x4, R6 ;  /* 0x0000000404067825 */ /* 0x001fca00078e0206 */
[----:B--2---:R-:W2:Y:S01]  /*0f20*/  LDG.E R8, desc[UR10][R6.64] ;  /* 0x0000000a06087981 */ /* 0x004ea2000c1e1900 */
[----:B------:R-:W-:Y:S02]  /*0f30*/  ISETP.GE.AND P0, PT, R2, 0x1, PT ;  /* 0x000000010200780c */ /* 0x000fe40003f06270 */
[----:B--2---:R-:W-:-:S11]  /*0f40*/  MOV R9, R8 ;  /* 0x0000000800097202 */ /* 0x004fd60000000f00 */
[----:B------:R-:W-:Y:S05]  /*0f50*/  @!P0 BRA `(.L_x_50) ;  /* 0x0000000c00908947 */ /* 0x000fea0003800000 */
[----:B------:R-:W-:-:S09]  /*0f60*/  UISETP.GE.AND UP0, UPT, UR7, 0x1, UPT ;  /* 0x000000010700788c */ /* 0x000fd2000bf06270 */
[----:B------:R-:W-:Y:S05]  /*0f70*/  BRA.U !UP0, `(.L_x_51) ;  /* 0x0000000908907547 */ /* 0x000fea000b800000 */
[----:B------:R-:W0:Y:S01]  /*0f80*/  LDCU.64 UR8, c[0x0][0x380] ;  /* 0x00007000ff0877ac */ /* 0x000e220008000a00 */
[----:B------:R-:W-:Y:S02]  /*0f90*/  IMAD R10, R4, UR7, RZ ;  /* 0x00000007040a7c24 */ /* 0x000fe4000f8e02ff */
[----:B------:R-:W-:Y:S02]  /*0fa0*/  HFMA2 R14, -RZ, RZ, 0, 0 ;  /* 0x00000000ff0e7431 */ /* 0x000fe400000001ff */
[----:B-1----:R-:W-:Y:S01]  /*0fb0*/  IMAD.MOV.U32 R13, RZ, RZ, 0x7f7fffff ;  /* 0x7f7fffffff0d7424 */ /* 0x002fe200078e00ff */
[----:B------:R-:W-:Y:S01]  /*0fc0*/  ULOP3.LUT UR4, UR7, 0x7ffffff8, URZ, 0xc0, !UPT ;  /* 0x7ffffff807047892 */ /* 0x000fe2000f8ec0ff */
[----:B------:R-:W-:Y:S01]  /*0fd0*/  IMAD.MOV.U32 R9, RZ, RZ, R8 ;  /* 0x000000ffff097224 */ /* 0x000fe200078e0008 */
[----:B------:R-:W-:Y:S01]  /*0fe0*/  SHF.R.S32.HI R11, RZ, 0x1f, R10 ;  /* 0x0000001fff0b7819 */ /* 0x000fe2000001140a */
[----:B------:R-:W-:Y:S02]  /*0ff0*/  ULOP3.LUT UR5, UR7, 0x7, URZ, 0xc0, !UPT ;  /* 0x0000000707057892 */ /* 0x000fe4000f8ec0ff */
[----:B------:R-:W-:Y:S01]  /*1000*/  UIADD3 UR7, UPT, UPT, -UR4, URZ, URZ ;  /* 0x000000ff04077290 */ /* 0x000fe2000fffe1ff */
[----:B0-----:R-:W-:-:S04]  /*1010*/  LEA R12, P0, R10, UR8, 0x2 ;  /* 0x000000080a0c7c11 */ /* 0x001fc8000f8010ff */
[----:B------:R-:W-:Y:S02]  /*1020*/  IADD3 R12, P1, PT, R12, 0x10, RZ ;  /* 0x000000100c0c7810 */ /* 0x000fe40007f3e0ff */
[----:B------:R-:W-:-:S04]  /*1030*/  LEA.HI.X R15, R10, UR9, R11, 0x2, P0 ;  /* 0x000000090a0f7c11 */ /* 0x000fc800080f140b */
[----:B------:R-:W-:-:S07]  /*1040*/  IADD3.X R15, PT, PT, RZ, R15, RZ, P1, !PT ;  /* 0x0000000fff0f7210 */ /* 0x000fce0000ffe4ff */
.L_x_60:
[----:B------:R-:W0:Y:S01]  /*1050*/  LDCU UR6, c[0x3][0x8] ;  /* 0x00c00100ff0677ac */ /* 0x000e220008000800 */
[----:B------:R-:W-:Y:S01]  /*1060*/  IMAD.MOV.U32 R16, RZ, RZ, RZ ;  /* 0x000000ffff107224 */ /* 0x000fe200078e00ff */
[----:B------:R-:W-:Y:S01]  /*1070*/  UMOV UR4, URZ ;  /* 0x000000ff00047c82 */ /* 0x000fe20008000000 */
[----:B0-----:R-:W-:Y:S02]  /*1080*/  UISETP.GE.U32.AND UP0, UPT, UR6, 0x8, UPT ;  /* 0x000000080600788c */ /* 0x001fe4000bf06070 */
[----:B------:R-:W-:-:S07]  /*1090*/  IMAD R0, R14, UR6, RZ ;  /* 0x000000060e007c24 */ /* 0x000fce000f8e02ff */
[----:B------:R-:W-:Y:S05]  /*10a0*/  BRA.U !UP0, `(.L_x_52) ;  /* 0x0000000108c47547 */ /* 0x000fea000b800000 */
[----:B------:R-:W0:Y:S01]  /*10b0*/  LDC.64 R2, c[0x0][0x388] ;  /* 0x0000e200ff027b82 */ /* 0x000e220000000a00 */
[----:B------:R-:W-:Y:S01]  /*10c0*/  MOV R16, RZ ;  /* 0x000000ff00107202 */ /* 0x000fe20000000f00 */
[----:B------:R-:W-:Y:S01]  /*10d0*/  IMAD.MOV.U32 R5, RZ, RZ, R15 ;  /* 0x000000ffff057224 */ /* 0x000fe200078e000f */
[----:B------:R-:W-:Y:S01]  /*10e0*/  MOV R4, R12 ;  /* 0x0000000c00047202 */ /* 0x000fe20000000f00 */
[----:B------:R-:W-:Y:S01]  /*10f0*/  ULOP3.LUT UR8, UR6, 0x7ffffff8, URZ, 0xc0, !UPT ;  /* 0x7ffffff806087892 */ /* 0x000fe2000f8ec0ff */
[----:B------:R-:W-:Y:S01]  /*1100*/  UMOV UR4, UR7 ;  /* 0x0000000700047c82 */ /* 0x000fe20008000000 */
[----:B0-----:R-:W-:-:S03]  /*1110*/  IMAD.WIDE.U32 R2, R0, 0x4, R2 ;  /* 0x0000000400027825 */ /* 0x001fc600078e0002 */
[----:B------:R-:W-:-:S05]  /*1120*/  IADD3 R2, P0, PT, R2, 0x10, RZ ;  /* 0x0000001002027810 */ /* 0x000fca0007f1e0ff */
[----:B------:R-:W-:-:S08]  /*1130*/  IMAD.X R3, RZ, RZ, R3, P0 ;  /* 0x000000ffff037224 */ /* 0x000fd000000e0603 */
.L_x_53:
[----:B------:R-:W2:Y:S04]  /*1140*/  LDG.E R19, desc[UR10][R4.64+-0x10] ;  /* 0xfffff00a04137981 */ /* 0x000ea8000c1e1900 */
[----:B------:R-:W2:Y:S04]  /*1150*/  LDG.E R20, desc[UR10][R2.64+-0x10] ;  /* 0xfffff00a02147981 */ /* 0x000ea8000c1e1900 */
[----:B------:R-:W3:Y:S04]  /*1160*/  LDG.E R25, desc[UR10][R4.64+-0xc] ;  /* 0xfffff40a04197981 */ /* 0x000ee8000c1e1900 */
[----:B------:R-:W3:Y:S04]  /*1170*/  LDG.E R26, desc[UR10][R2.64+-0xc] ;  /* 0xfffff40a021a7981 */ /* 0x000ee8000c1e1900 */
[----:B------:R-:W4:Y:S04]  /*1180*/  LDG.E R21, desc[UR10][R4.64+-0x8] ;  /* 0xfffff80a04157981 */ /* 0x000f28000c1e1900 */
[----:B------:R-:W4:Y:S04]  /*1190*/  LDG.E R22, desc[UR10][R2.64+-0x8] ;  /* 0xfffff80a02167981 */ /* 0x000f28000c1e1900 */
[----:B------:R-:W5:Y:S04]  /*11a0*/  LDG.E R17, desc[UR10][R4.64+-0x4] ;  /* 0xfffffc0a04117981 */ /* 0x000f68000c1e1900 */
[----:B------:R-:W5:Y:S01]  /*11b0*/  LDG.E R18, desc[UR10][R2.64+-0x4] ;  /* 0xfffffc0a02127981 */ /* 0x000f62000c1e1900 */
[----:B--2---:R-:W-:-:S03]  /*11c0*/  FADD R23, R19, -R20 ;  /* 0x8000001413177221 */ /* 0x004fc60000000000 */
[----:B------:R-:W2:Y:S01]  /*11d0*/  LDG.E R19, desc[UR10][R4.64] ;  /* 0x0000000a04137981 */ /* 0x000ea2000c1e1900 */
[----:B------:R-:W-:-:S03]  /*11e0*/  FFMA R24, R23, R23, R16 ;  /* 0x0000001717187223 */ /* 0x000fc60000000010 */
[----:B------:R-:W2:Y:S01]  /*11f0*/  LDG.E R20, desc[UR10][R2.64] ;  /* 0x0000000a02147981 */ /* 0x000ea2000c1e1900 */
[----:B---3--:R-:W-:-:S03]  /*1200*/  FADD R25, R25, -R26 ;  /* 0x8000001a19197221 */ /* 0x008fc60000000000 */
[----:B------:R-:W3:Y:S01]  /*1210*/  LDG.E R23, desc[UR10][R4.64+0x4] ;  /* 0x0000040a04177981 */ /* 0x000ee2000c1e1900 */
[----:B------:R-:W-:-:S03]  /*1220*/  FFMA R24, R25, R25, R24 ;  /* 0x0000001919187223 */ /* 0x000fc60000000018 */
[----:B------:R-:W3:Y:S01]  /*1230*/  LDG.E R16, desc[UR10][R2.64+0x4] ;  /* 0x0000040a02107981 */ /* 0x000ee2000c1e1900 */
[----:B----4-:R-:W-:-:S03]  /*1240*/  FADD R25, R21, -R22 ;  /* 0x8000001615197221 */ /* 0x010fc60000000000 */
[----:B------:R-:W4:Y:S04]  /*1250*/  LDG.E R22, desc[UR10][R4.64+0x8] ;  /* 0x0000080a04167981 */ /* 0x000f28000c1e1900 */
[----:B------:R-:W4:Y:S01]  /*1260*/  LDG.E R21, desc[UR10][R2.64+0x8] ;  /* 0x0000080a02157981 */ /* 0x000f22000c1e1900 */
[----:B------:R-:W-:-:S03]  /*1270*/  FFMA R26, R25, R25, R24 ;  /* 0x00000019191a7223 */ /* 0x000fc60000000018 */
[----:B------:R0:W4:Y:S04]  /*1280*/  LDG.E R25, desc[UR10][R4.64+0xc] ;  /* 0x00000c0a04197981 */ /* 0x000128000c1e1900 */
[----:B------:R1:W4:Y:S01]  /*1290*/  LDG.E R24, desc[UR10][R2.64+0xc] ;  /* 0x00000c0a02187981 */ /* 0x000322000c1e1900 */
[----:B-----5:R-:W-:Y:S01]  /*12a0*/  FADD R17, R17, -R18 ;  /* 0x8000001211117221 */ /* 0x020fe20000000000 */
[----:B------:R-:W-:-:S03]  /*12b0*/  UIADD3 UR4, UPT, UPT, UR4, 0x8, URZ ;  /* 0x0000000804047890 */ /* 0x000fc6000fffe0ff */
[----:B------:R-:W-:Y:S01]  /*12c0*/  FFMA R26, R17, R17, R26 ;  /* 0x00000011111a7223 */ /* 0x000fe2000000001a */
[----:B------:R-:W-:Y:S01]  /*12d0*/  UISETP.NE.AND UP0, UPT, UR4, URZ, UPT ;  /* 0x000000ff0400728c */ /* 0x000fe2000bf05270 */
[----:B0-----:R-:W-:Y:S02]  /*12e0*/  IADD3 R4, P0, PT, R4, 0x20, RZ ;  /* 0x0000002004047810 */ /* 0x001fe40007f1e0ff */
[----:B-1----:R-:W-:Y:S02]  /*12f0*/  IADD3 R2, P1, PT, R2, 0x20, RZ ;  /* 0x0000002002027810 */ /* 0x002fe40007f3e0ff */
[----:B------:R-:W-:-:S03]  /*1300*/  IADD3.X R5, PT, PT, RZ, R5, RZ, P0, !PT ;  /* 0x00000005ff057210 */ /* 0x000fc600007fe4ff */
[----:B------:R-:W-:Y:S02]  /*1310*/  IMAD.X R3, RZ, RZ, R3, P1 ;  /* 0x000000ffff037224 */ /* 0x000fe400008e0603 */
[----:B--2---:R-:W-:-:S04]  /*1320*/  FADD R19, R19, -R20 ;  /* 0x8000001413137221 */ /* 0x004fc80000000000 */
[----:B------:R-:W-:Y:S01]  /*1330*/  FFMA R26, R19, R19, R26 ;  /* 0x00000013131a7223 */ /* 0x000fe2000000001a */
[----:B---3--:R-:W-:-:S04]  /*1340*/  FADD R23, R23, -R16 ;  /* 0x8000001017177221 */ /* 0x008fc80000000000 */
[----:B------:R-:W-:Y:S01]  /*1350*/  FFMA R26, R23, R23, R26 ;  /* 0x00000017171a7223 */ /* 0x000fe2000000001a */
[----:B----4-:R-:W-:-:S04]  /*1360*/  FADD R21, R22, -R21 ;  /* 0x8000001516157221 */ /* 0x010fc80000000000 */
[----:B------:R-:W-:Y:S01]  /*1370*/  FFMA R26, R21, R21, R26 ;  /* 0x00000015151a7223 */ /* 0x000fe2000000001a */
[----:B------:R-:W-:-:S04]  /*1380*/  FADD R25, R25, -R24 ;  /* 0x8000001819197221 */ /* 0x000fc80000000000 */
[----:B------:R-:W-:Y:S01]  /*1390*/  FFMA R16, R25, R25, R26 ;  /* 0x0000001919107223 */ /* 0x000fe2000000001a */
[----:B------:R-:W-:Y:S06]  /*13a0*/  BRA.U UP0, `(.L_x_53) ;  /* 0xfffffffd00647547 */ /* 0x000fec000b83ffff */
[----:B------:R-:W-:-:S05]  /*13b0*/  UMOV UR4, UR8 ;  /* 0x0000000800047c82 */ /* 0x000fca0008000000 */
.L_x_52:
[----:B------:R-:W-:-:S09]  /*13c0*/  UISETP.NE.AND UP0, UPT, UR5, URZ, UPT ;  /* 0x000000ff0500728c */ /* 0x000fd2000bf05270 */
[----:B------:R-:W-:Y:S05]  /*13d0*/  BRA.U !UP0, `(.L_x_54) ;  /* 0x0000000508207547 */ /* 0x000fea000b800000 */
[----:B------:R-:W-:Y:S02]  /*13e0*/  UIADD3 UR8, UPT, UPT, UR5, -0x1, URZ ;  /* 0xffffffff05087890 */ /* 0x000fe4000fffe0ff */
[----:B------:R-:W-:Y:S02]  /*13f0*/  ULOP3.LUT UP1, UR9, UR6, 0x3, URZ, 0xc0, !UPT ;  /* 0x0000000306097892 */ /* 0x000fe4000f82c0ff */
[----:B------:R-:W-:-:S09]  /*1400*/  UISETP.GE.U32.AND UP0, UPT, UR8, 0x3, UPT ;  /* 0x000000030800788c */ /* 0x000fd2000bf06070 */
[----:B------:R-:W-:Y:S05]  /*1410*/  BRA.U !UP0, `(.L_x_55) ;  /* 0x0000000108747547 */ /* 0x000fea000b800000 */
[----:B------:R-:W0:Y:S01]  /*1420*/  LDC.64 R4, c[0x0][0x388] ;  /* 0x0000e200ff047b82 */ /* 0x000e220000000a00 */
[----:B------:R-:W1:Y:S01]  /*1430*/  LDCU.128 UR12, c[0x0][0x380] ;  /* 0x00007000ff0c77ac */ /* 0x000e620008000c00 */
[----:B------:R-:W-:Y:S02]  /*1440*/  IADD3 R3, P0, PT, R10, UR4, RZ ;  /* 0x000000040a037c10 */ /* 0x000fe4000ff1e0ff */
[C---:B------:R-:W-:Y:S02]  /*1450*/  IADD3 R19, PT, PT, R0.reuse, UR4, RZ ;  /* 0x0000000400137c10 */ /* 0x040fe4000fffe0ff */
[----:B------:R-:W-:Y:S01]  /*1460*/  IADD3 R17, P2, PT, R0, UR4, RZ ;  /* 0x0000000400117c10 */ /* 0x000fe2000ff5e0ff */
[----:B------:R-:W-:-:S03]  /*1470*/  IMAD.X R22, RZ, RZ, R11, P0 ;  /* 0x000000ffff167224 */ /* 0x000fc600000e060b */
[----:B------:R-:W-:Y:S02]  /*1480*/  IADD3.X R20, PT, PT, RZ, RZ, RZ, P2, !PT ;  /* 0x000000ffff147210 */ /* 0x000fe400017fe4ff */
[----:B-1----:R-:W-:-:S04]  /*1490*/  LEA R2, P1, R3, UR12, 0x2 ;  /* 0x0000000c03027c11 */ /* 0x002fc8000f8210ff */
[----:B------:R-:W-:Y:S01]  /*14a0*/  LEA.HI.X R3, R3, UR13, R22, 0x2, P1 ;  /* 0x0000000d03037c11 */ /* 0x000fe200088f1416 */
[----:B0-----:R-:W-:Y:S01]  /*14b0*/  IMAD.WIDE.U32 R18, R19, 0x4, R4 ;  /* 0x0000000413127825 */ /* 0x001fe200078e0004 */
[----:B------:R-:W-:-:S03]  /*14c0*/  LEA R4, P0, R17, UR14, 0x2 ;  /* 0x0000000e11047c11 */ /* 0x000fc6000f8010ff */
[----:B------:R-:W2:Y:S01]  /*14d0*/  LDG.E R22, desc[UR10][R2.64+0x8] ;  /* 0x0000080a02167981 */ /* 0x000ea2000c1e1900 */
[----:B------:R-:W-:-:S03]  /*14e0*/  LEA.HI.X R5, R17, UR15, R20, 0x2, P0 ;  /* 0x0000000f11057c11 */ /* 0x000fc600080f1414 */
[----:B------:R-:W3:Y:S04]  /*14f0*/  LDG.E R18, desc[UR10][R18.64] ;  /* 0x0000000a12127981 */ /* 0x000ee8000c1e1900 */
[----:B------:R-:W3:Y:S04]  /*1500*/  LDG.E R17, desc[UR10][R2.64] ;  /* 0x0000000a02117981 */ /* 0x000ee8000c1e1900 */
[----:B------:R-:W4:Y:S04]  /*1510*/  LDG.E R20, desc[UR10][R2.64+0x4] ;  /* 0x0000040a02147981 */ /* 0x000f28000c1e1900 */
[----:B------:R-:W4:Y:S04]  /*1520*/  LDG.E R21, desc[UR10][R4.64+0x4] ;  /* 0x0000040a04157981 */ /* 0x000f28000c1e1900 */
[----:B------:R-:W2:Y:S04]  /*1530*/  LDG.E R23, desc[UR10][R4.64+0x8] ;  /* 0x0000080a04177981 */ /* 0x000ea8000c1e1900 */
[----:B------:R-:W5:Y:S04]  /*1540*/  LDG.E R24, desc[UR10][R2.64+0xc] ;  /* 0x00000c0a02187981 */ /* 0x000f68000c1e1900 */
[----:B------:R-:W5:Y:S01]  /*1550*/  LDG.E R25, desc[UR10][R4.64+0xc] ;  /* 0x00000c0a04197981 */ /* 0x000f62000c1e1900 */
[----:B------:R-:W-:Y:S01]  /*1560*/  UIADD3 UR4, UPT, UPT, UR4, 0x4, URZ ;  /* 0x0000000404047890 */ /* 0x000fe2000fffe0ff */
[----:B---3--:R-:W-:-:S04]  /*1570*/  FADD R17, R17, -R18 ;  /* 0x8000001211117221 */ /* 0x008fc80000000000 */
[----:B------:R-:W-:Y:S01]  /*1580*/  FFMA R16, R17, R17, R16 ;  /* 0x0000001111107223 */ /* 0x000fe20000000010 */
[----:B----4-:R-:W-:-:S04]  /*1590*/  FADD R21, R20, -R21 ;  /* 0x8000001514157221 */ /* 0x010fc80000000000 */
[----:B------:R-:W-:Y:S01]  /*15a0*/  FFMA R16, R21, R21, R16 ;  /* 0x0000001515107223 */ /* 0x000fe20000000010 */
[----:B--2---:R-:W-:-:S04]  /*15b0*/  FADD R23, R22, -R23 ;  /* 0x8000001716177221 */ /* 0x004fc80000000000 */
[----:B------:R-:W-:Y:S01]  /*15c0*/  FFMA R16, R23, R23, R16 ;  /* 0x0000001717107223 */ /* 0x000fe20000000010 */
[----:B-----5:R-:W-:-:S04]  /*15d0*/  FADD R25, R24, -R25 ;  /* 0x8000001918197221 */ /* 0x020fc80000000000 */
[----:B------:R-:W-:-:S07]  /*15e0*/  FFMA R16, R25, R25, R16 ;  /* 0x0000001919107223 */ /* 0x000fce0000000010 */
.L_x_55:
[----:B------:R-:W-:Y:S05]  /*15f0*/  BRA.U !UP1, `(.L_x_54) ;  /* 0x0000000109987547 */ /* 0x000fea000b800000 */
[----:B------:R-:W-:Y:S02]  /*1600*/  UISETP.NE.AND UP0, UPT, UR9, 0x1, UPT ;  /* 0x000000010900788c */ /* 0x000fe4000bf05270 */
[----:B------:R-:W-:-:S04]  /*1610*/  ULOP3.LUT UR6, UR6, 0x1, URZ, 0xc0, !UPT ;  /* 0x0000000106067892 */ /* 0x000fc8000f8ec0ff */
[----:B------:R-:W-:-:S03]  /*1620*/  UISETP.NE.U32.AND UP1, UPT, UR6, 0x1, UPT ;  /* 0x000000010600788c */ /* 0x000fc6000bf25070 */
[----:B------:R-:W-:Y:S08]  /*1630*/  BRA.U !UP0, `(.L_x_56) ;  /* 0x0000000108547547 */ /* 0x000ff0000b800000 */
[----:B------:R-:W0:Y:S01]  /*1640*/  LDC.64 R4, c[0x0][0x388] ;  /* 0x0000e200ff047b82 */ /* 0x000e220000000a00 */
[----:B------:R-:W1:Y:S01]  /*1650*/  LDCU.128 UR12, c[0x0][0x380] ;  /* 0x00007000ff0c77ac */ /* 0x000e620008000c00 */
[----:B------:R-:W-:Y:S01]  /*1660*/  IADD3 R3, P0, PT, R10, UR4, RZ ;  /* 0x000000040a037c10 */ /* 0x000fe2000ff1e0ff */
[C---:B------:R-:W-:Y:S01]  /*1670*/  VIADD R17, R0.reuse, UR4 ;  /* 0x0000000400117c36 */ /* 0x040fe20008000000 */
[----:B------:R-:W-:Y:S02]  /*1680*/  IADD3 R19, P2, PT, R0, UR4, RZ ;  /* 0x0000000400137c10 */ /* 0x000fe4000ff5e0ff */
[----:B------:R-:W-:-:S03]  /*1690*/  IADD3.X R20, PT, PT, RZ, R11, RZ, P0, !PT ;  /* 0x0000000bff147210 */ /* 0x000fc600007fe4ff */
[----:B------:R-:W-:Y:S01]  /*16a0*/  IMAD.X R22, RZ, RZ, RZ, P2 ;  /* 0x000000ffff167224 */ /* 0x000fe200010e06ff */
[----:B-1----:R-:W-:Y:S02]  /*16b0*/  LEA R2, P1, R3, UR12, 0x2 ;  /* 0x0000000c03027c11 */ /* 0x002fe4000f8210ff */
[----:B------:R-:W-:Y:S02]  /*16c0*/  LEA R18, P0, R19, UR14, 0x2 ;  /* 0x0000000e13127c11 */ /* 0x000fe4000f8010ff */
[----:B------:R-:W-:Y:S01]  /*16d0*/  LEA.HI.X R3, R3, UR13, R20, 0x2, P1 ;  /* 0x0000000d03037c11 */ /* 0x000fe200088f1414 */
[----:B0-----:R-:W-:Y:S01]  /*16e0*/  IMAD.WIDE.U32 R4, R17, 0x4, R4 ;  /* 0x0000000411047825 */ /* 0x001fe200078e0004 */
[----:B------:R-:W-:-:S03]  /*16f0*/  LEA.HI.X R19, R19, UR15, R22, 0x2, P0 ;  /* 0x0000000f13137c11 */ /* 0x000fc600080f1416 */
[----:B------:R-:W2:Y:S04]  /*1700*/  LDG.E R17, desc[UR10][R2.64] ;  /* 0x0000000a02117981 */ /* 0x000ea8000c1e1900 */
[----:B------:R-:W2:Y:S04]  /*1710*/  LDG.E R4, desc[UR10][R4.64] ;  /* 0x0000000a04047981 */ /* 0x000ea8000c1e1900 */
[----:B------:R-:W3:Y:S04]  /*1720*/  LDG.E R20, desc[UR10][R2.64+0x4] ;  /* 0x0000040a02147981 */ /* 0x000ee8000c1e1900 */
[----:B------:R-:W3:Y:S01]  /*1730*/  LDG.E R19, desc[UR10][R18.64+0x4] ;  /* 0x0000040a12137981 */ /* 0x000ee2000c1e1900 */
[----:B------:R-:W-:Y:S01]  /*1740*/  UIADD3 UR4, UPT, UPT, UR4, 0x2, URZ ;  /* 0x0000000204047890 */ /* 0x000fe2000fffe0ff */
[----:B--2---:R-:W-:-:S04]  /*1750*/  FADD R17, R17, -R4 ;  /* 0x8000000411117221 */ /* 0x004fc80000000000 */
[----:B------:R-:W-:Y:S01]  /*1760*/  FFMA R16, R17, R17, R16 ;  /* 0x0000001111107223 */ /* 0x000fe20000000010 */
[----:B---3--:R-:W-:-:S04]  /*1770*/  FADD R21, R20, -R19 ;  /* 0x8000001314157221 */ /* 0x008fc80000000000 */
[----:B------:R-:W-:-:S07]  /*1780*/  FFMA R16, R21, R21, R16 ;  /* 0x0000001515107223 */ /* 0x000fce0000000010 */
.L_x_56:
[----:B------:R-:W-:Y:S05]  /*1790*/  BRA.U UP1, `(.L_x_54) ;  /* 0x0000000101307547 */ /* 0x000fea000b800000 */
[----:B------:R-:W0:Y:S01]  /*17a0*/  LDC.64 R4, c[0x0][0x388] ;  /* 0x0000e200ff047b82 */ /* 0x000e220000000a00 */
[----:B------:R-:W1:Y:S01]  /*17b0*/  LDCU.64 UR8, c[0x0][0x380] ;  /* 0x00007000ff0877ac */ /* 0x000e620008000a00 */
[----:B------:R-:W-:Y:S02]  /*17c0*/  IADD3 R17, P0, PT, R10, UR4, RZ ;  /* 0x000000040a117c10 */ /* 0x000fe4000ff1e0ff */
[----:B------:R-:W-:-:S03]  /*17d0*/  IADD3 R3, PT, PT, R0, UR4, RZ ;  /* 0x0000000400037c10 */ /* 0x000fc6000fffe0ff */
[----:B------:R-:W-:Y:S01]  /*17e0*/  IMAD.X R0, RZ, RZ, R11, P0 ;  /* 0x000000ffff007224 */ /* 0x000fe200000e060b */
[----:B-1----:R-:W-:Y:S01]  /*17f0*/  LEA R2, P0, R17, UR8, 0x2 ;  /* 0x0000000811027c11 */ /* 0x002fe2000f8010ff */
[----:B0-----:R-:W-:-:S03]  /*1800*/  IMAD.WIDE.U32 R4, R3, 0x4, R4 ;  /* 0x0000000403047825 */ /* 0x001fc600078e0004 */
[----:B------:R-:W-:-:S03]  /*1810*/  LEA.HI.X R3, R17, UR9, R0, 0x2, P0 ;  /* 0x0000000911037c11 */ /* 0x000fc600080f1400 */
[----:B------:R-:W2:Y:S04]  /*1820*/  LDG.E R5, desc[UR10][R4.64] ;  /* 0x0000000a04057981 */ /* 0x000ea8000c1e1900 */
[----:B------:R-:W2:Y:S02]  /*1830*/  LDG.E R2, desc[UR10][R2.64] ;  /* 0x0000000a02027981 */ /* 0x000ea4000c1e1900 */
[----:B--2---:R-:W-:-:S04]  /*1840*/  FADD R17, R2, -R5 ;  /* 0x8000000502117221 */ /* 0x004fc80000000000 */
[----:B------:R-:W-:-:S07]  /*1850*/  FFMA R16, R17, R17, R16 ;  /* 0x0000001111107223 */ /* 0x000fce0000000010 */
.L_x_54:
[----:B------:R-:W-:Y:S01]  /*1860*/  IADD3 R0, PT, PT, R16, -0xd000000, RZ ;  /* 0xf300000010007810 */ /* 0x000fe20007ffe0ff */
[----:B------:R0:W1:Y:S01]  /*1870*/  MUFU.RSQ R5, R16 ;  /* 0x0000001000057308 */ /* 0x0000620000001400 */
[----:B------:R-:W-:Y:S02]  /*1880*/  BSSY.RECONVERGENT B0, `(.L_x_57) ;  /* 0x000000b000007945 */ /* 0x000fe40003800200 */
[----:B------:R-:W-:-:S13]  /*1890*/  ISETP.GT.U32.AND P0, PT, R0, 0x727fffff, PT ;  /* 0x727fffff0000780c */ /* 0x000fda0003f04070 */
[----:B0-----:R-:W-:Y:S05]  /*18a0*/  @!P0 BRA `(.L_x_58) ;  /* 0x0000000000108947 */ /* 0x001fea0003800000 */
[----:B------:R-:W-:Y:S01]  /*18b0*/  IMAD.MOV.U32 R0, RZ, RZ, R16 ;  /* 0x000000ffff007224 */ /* 0x000fe200078e0010 */
[----:B------:R-:W-:-:S07]  /*18c0*/  MOV R17, 0x18e0 ;  /* 0x000018e000117802 */ /* 0x000fce0000000f00 */
[----:B-1----:R-:W-:Y:S05]  /*18d0*/  CALL.REL.NOINC `($__internal_2_$__cuda_sm20_sqrt_rn_f32_slowpath) ;  /* 0x0000000400647944 */ /* 0x002fea0003c00000 */
[----:B------:R-:W-:Y:S05]  /*18e0*/  BRA `(.L_x_59) ;  /* 0x0000000000107947 */ /* 0x000fea0003800000 */
.L_x_58:
[C---:B-1----:R-:W-:Y:S01]  /*18f0*/  FMUL.FTZ R3, R5.reuse, R16 ;  /* 0x0000001005037220 */ /* 0x042fe20000410000 */
[----:B------:R-:W-:-:S03]  /*1900*/  FMUL.FTZ R2, R5, 0.5 ;  /* 0x3f00000005027820 */ /* 0x000fc60000410000 */
[----:B------:R-:W-:-:S04]  /*1910*/  FFMA R0, -R3, R3, R16 ;  /* 0x0000000303007223 */ /* 0x000fc80000000110 */
[----:B------:R-:W-:-:S07]  /*1920*/  FFMA R0, R0, R2, R3 ;  /* 0x0000000200007223 */ /* 0x000fce0000000003 */
.L_x_59:
[----:B------:R-:W-:Y:S05]  /*1930*/  BSYNC.RECONVERGENT B0 ;  /* 0x0000000000007941 */ /* 0x000fea0003800200 */
.L_x_57:
[----:B------:R-:W0:Y:S01]  /*1940*/  LDCU UR4, c[0x3][URZ] ;  /* 0x00c00000ff0477ac */ /* 0x000e220008000800 */
[----:B------:R-:W-:Y:S02]  /*1950*/  IADD3 R14, PT, PT, R14, 0x1, RZ ;  /* 0x000000010e0e7810 */ /* 0x000fe40007ffe0ff */
[----:B------:R-:W-:-:S04]  /*1960*/  FSETP.GEU.AND P0, PT, R0, R13, PT ;  /* 0x0000000d0000720b */ /* 0x000fc80003f0e000 */
[----:B------:R-:W-:Y:S02]  /*1970*/  FSEL R13, R0, R13, !P0 ;  /* 0x0000000d000d7208 */ /* 0x000fe40004000000 */
[C---:B------:R-:W-:Y:S02]  /*1980*/  SEL R9, R14.reuse, R9, !P0 ;  /* 0x000000090e097207 */ /* 0x040fe40004000000 */
[----:B0-----:R-:W-:-:S13]  /*1990*/  ISETP.NE.AND P1, PT, R14, UR4, PT ;  /* 0x000000040e007c0c */ /* 0x001fda000bf25270 */
[----:B------:R-:W-:Y:S05]  /*19a0*/  @!P1 BRA `(.L_x_50) ;  /* 0x0000000000fc9947 */ /* 0x000fea0003800000 */
[----:B------:R-:W-:Y:S05]  /*19b0*/  BRA `(.L_x_60) ;  /* 0xfffffff400a47947 */ /* 0x000fea000383ffff */
.L_x_51:
[C---:B------:R-:W-:Y:S01]  /*19c0*/  ISETP.GE.U32.AND P0, PT, R2.reuse, 0x4, PT ;  /* 0x000000040200780c */ /* 0x040fe20003f06070 */
[----:B------:R-:W-:Y:S01]  /*19d0*/  HFMA2 R4, -RZ, RZ, 0, 0 ;  /* 0x00000000ff047431 */ /* 0x000fe200000001ff */
[----:B------:R-:W-:Y:S01]  /*19e0*/  LOP3.LUT R5, R2, 0x3, RZ, 0xc0, !PT ;  /* 0x0000000302057812 */ /* 0x000fe200078ec0ff */
[----:B------:R-:W-:Y:S02]  /*19f0*/  IMAD.MOV.U32 R0, RZ, RZ, 0x7f7fffff ;  /* 0x7f7fffffff007424 */ /* 0x000fe400078e00ff */
[----:B------:R-:W-:-:S08]  /*1a00*/  IMAD.MOV.U32 R9, RZ, RZ, R8 ;  /* 0x000000ffff097224 */ /* 0x000fd000078e0008 */
[----:B------:R-:W-:Y:S05]  /*1a10*/  @!P0 BRA `(.L_x_61) ;  /* 0x0000000000b88947 */ /* 0x000fea0003800000 */
[----:B------:R-:W-:Y:S01]  /*1a20*/  LOP3.LUT R4, R2, 0x7ffffffc, RZ, 0xc0, !PT ;  /* 0x7ffffffc02047812 */ /* 0x000fe200078ec0ff */
[----:B------:R-:W-:Y:S01]  /*1a30*/  IMAD.MOV.U32 R3, RZ, RZ, RZ ;  /* 0x000000ffff037224 */ /* 0x000fe200078e00ff */
[----:B------:R-:W-:Y:S02]  /*1a40*/  MOV R0, 0x7f7fffff ;  /* 0x7f7fffff00007802 */ /* 0x000fe40000000f00 */
[----:B------:R-:W-:Y:S02]  /*1a50*/  ISETP.GT.AND P0, PT, R4, RZ, PT ;  /* 0x000000ff0400720c */ /* 0x000fe40003f04270 */
[----:B------:R-:W-:-:S11]  /*1a60*/  MOV R9, R8 ;  /* 0x0000000800097202 */ /* 0x000fd60000000f00 */
[----:B------:R-:W-:Y:S05]  /*1a70*/  @!P0 BRA `(.L_x_62) ;  /* 0x0000000000888947 */ /* 0x000fea0003800000 */
[----:B------:R-:W-:Y:S01]  /*1a80*/  IMAD.IADD R2, R4, 0x1, -R3 ;  /* 0x0000000104027824 */ /* 0x000fe200078e0a03 */
[----:B------:R-:W-:-:S04]  /*1a90*/  PLOP3.LUT P0, PT, PT, PT, PT, 0x80, 0x8 ;  /* 0x000000000008781c */ /* 0x000fc80003f0f070 */
[----:B------:R-:W-:-:S13]  /*1aa0*/  ISETP.GT.AND P1, PT, R2, 0xc, PT ;  /* 0x0000000c0200780c */ /* 0x000fda0003f24270 */
[----:B------:R-:W-:Y:S05]  /*1ab0*/  @!P1 BRA `(.L_x_63) ;  /* 0x0000000000449947 */ /* 0x000fea0003800000 */
[----:B------:R-:W-:Y:S02]  /*1ac0*/  PLOP3.LUT P0, PT, PT, PT, PT, 0x8, 0x80 ;  /* 0x000000000080781c */ /* 0x000fe40003f0e170 */
[----:B------:R-:W-:-:S11]  /*1ad0*/  IADD3 R2, PT, PT, R4, -0xc, RZ ;  /* 0xfffffff404027810 */ /* 0x000fd60007ffe0ff */
.L_x_64:
[----:B------:R-:W-:-:S04]  /*1ae0*/  FSETP.GT.AND P2, PT, R0, RZ, PT ;  /* 0x000000ff0000720b */ /* 0x000fc80003f44000 */
[----:B------:R-:W-:-:S04]  /*1af0*/  FSEL R0, R0, RZ, !P2 ;  /* 0x000000ff00007208 */ /* 0x000fc80005000000 */
[----:B------:R-:W-:-:S04]  /*1b00*/  FSETP.GT.AND P3, PT, R0, RZ, PT ;  /* 0x000000ff0000720b */ /* 0x000fc80003f64000 */
[----:B------:R-:W-:Y:S01]  /*1b10*/  FSEL R0, R0, RZ, !P3 ;  /* 0x000000ff00007208 */ /* 0x000fe20005800000 */
[----:B------:R-:W-:-:S03]  /*1b20*/  @P2 VIADD R9, R3, 0x1 ;  /* 0x0000000103092836 */ /* 0x000fc60000000000 */
[----:B------:R-:W-:-:S04]  /*1b30*/  FSETP.GT.AND P4, PT, R0, RZ, PT ;  /* 0x000000ff0000720b */ /* 0x000fc80003f84000 */
[----:B------:R-:W-:Y:S02]  /*1b40*/  FSEL R0, R0, RZ, !P4 ;  /* 0x000000ff00007208 */ /* 0x000fe40006000000 */
[----:B------:R-:W-:Y:S02]  /*1b50*/  @P3 IADD3 R9, PT, PT, R3, 0x5, RZ ;  /* 0x0000000503093810 */ /* 0x000fe40007ffe0ff */
[----:B------:R-:W-:-:S04]  /*1b60*/  FSETP.GT.AND P1, PT, R0, RZ, PT ;  /* 0x000000ff0000720b */ /* 0x000fc80003f24000 */
[----:B------:R-:W-:Y:S01]  /*1b70*/  FSEL R0, R0, RZ, !P1 ;  /* 0x000000ff00007208 */ /* 0x000fe20004800000 */
[----:B------:R-:W-:-:S08]  /*1b80*/  @P4 VIADD R9, R3, 0x9 ;  /* 0x0000000903094836 */ /* 0x000fd00000000000 */
[C---:B------:R-:W-:Y:S01]  /*1b90*/  @P1 IADD3 R9, PT, PT, R3.reuse, 0xd, RZ ;  /* 0x0000000d03091810 */ /* 0x040fe20007ffe0ff */
[----:B------:R-:W-:-:S05]  /*1ba0*/  VIADD R3, R3, 0x10 ;  /* 0x0000001003037836 */ /* 0x000fca0000000000 */
[----:B------:R-:W-:-:S13]  /*1bb0*/  ISETP.GE.AND P2, PT, R3, R2, PT ;  /* 0x000000020300720c */ /* 0x000fda0003f46270 */
[----:B------:R-:W-:Y:S05]  /*1bc0*/  @!P2 BRA `(.L_x_64) ;  /* 0xfffffffc00c4a947 */ /* 0x000fea000383ffff */
.L_x_63:
[----:B------:R-:W-:-:S04]  /*1bd0*/  IADD3 R2, PT, PT, R4, -R3, RZ ;  /* 0x8000000304027210 */ /* 0x000fc80007ffe0ff */
[----:B------:R-:W-:-:S13]  /*1be0*/  ISETP.GT.AND P1, PT, R2, 0x4, PT ;  /* 0x000000040200780c */ /* 0x000fda0003f24270 */
[----:B------:R-:W-:Y:S05]  /*1bf0*/  @!P1 BRA `(.L_x_65) ;  /* 0x0000000000209947 */ /* 0x000fea0003800000 */
[C---:B------:R-:W-:Y:S02]  /*1c00*/  FSETP.GT.AND P1, PT, R0.reuse, RZ, PT ;  /* 0x000000ff0000720b */ /* 0x040fe40003f24000 */
[----:B------:R-:W-:Y:S02]  /*1c10*/  PLOP3.LUT P0, PT, PT, PT, PT, 0x8, 0x80 ;  /* 0x000000000080781c */ /* 0x000fe40003f0e170 */
[----:B------:R-:W-:-:S04]  /*1c20*/  FSEL R0, R0, RZ, !P1 ;  /* 0x000000ff00007208 */ /* 0x000fc80004800000 */
[----:B------:R-:W-:-:S04]  /*1c30*/  FSETP.GT.AND P2, PT, R0, RZ, PT ;  /* 0x000000ff0000720b */ /* 0x000fc80003f44000 */
[----:B------:R-:W-:Y:S01]  /*1c40*/  FSEL R0, R0, RZ, !P2 ;  /* 0x000000ff00007208 */ /* 0x000fe20005000000 */
[----:B------:R-:W-:-:S08]  /*1c50*/  @P1 VIADD R9, R3, 0x1 ;  /* 0x0000000103091836 */ /* 0x000fd00000000000 */
[C---:B------:R-:W-:Y:S01]  /*1c60*/  @P2 IADD3 R9, PT, PT, R3.reuse, 0x5, RZ ;  /* 0x0000000503092810 */ /* 0x040fe20007ffe0ff */
[----:B------:R-:W-:-:S07]  /*1c70*/  VIADD R3, R3, 0x8 ;  /* 0x0000000803037836 */ /* 0x000fce0000000000 */
.L_x_65:
[----:B------:R-:W-:-:S13]  /*1c80*/  ISETP.NE.OR P0, PT, R3, R4, P0 ;  /* 0x000000040300720c */ /* 0x000fda0000705670 */
[----:B------:R-:W-:Y:S05]  /*1c90*/  @!P0 BRA `(.L_x_61) ;  /* 0x0000000000188947 */ /* 0x000fea0003800000 */
.L_x_62:
[----:B------:R-:W-:-:S04]  /*1ca0*/  FSETP.GT.AND P1, PT, R0, RZ, PT ;  /* 0x000000ff0000720b */ /* 0x000fc80003f24000 */
[----:B------:R-:W-:-:S09]  /*1cb0*/  FSEL R0, R0, RZ, !P1 ;  /* 0x000000ff00007208 */ /* 0x000fd20004800000 */
[C---:B------:R-:W-:Y:S01]  /*1cc0*/  @P1 IADD3 R9, PT, PT, R3.reuse, 0x1, RZ ;  /* 0x0000000103091810 */ /* 0x040fe20007ffe0ff */
[----:B------:R-:W-:-:S05]  /*1cd0*/  VIADD R3, R3, 0x4 ;  /* 0x0000000403037836 */ /* 0x000fca0000000000 */
[----:B------:R-:W-:-:S13]  /*1ce0*/  ISETP.NE.AND P0, PT, R3, R4, PT ;  /* 0x000000040300720c */ /* 0x000fda0003f05270 */
[----:B------:R-:W-:Y:S05]  /*1cf0*/  @P0 BRA `(.L_x_62) ;  /* 0xfffffffc00e80947 */ /* 0x000fea000383ffff */
.L_x_61:
[----:B------:R-:W-:-:S13]  /*1d00*/  ISETP.NE.AND P0, PT, R5, RZ, PT ;  /* 0x000000ff0500720c */ /* 0x000fda0003f05270 */
[----:B------:R-:W-:Y:S05]  /*1d10*/  @!P0 BRA `(.L_x_50) ;  /* 0x0000000000208947 */ /* 0x000fea0003800000 */
[----:B------:R-:W-:-:S05]  /*1d20*/  UMOV UR4, URZ ;  /* 0x000000ff00047c82 */ /* 0x000fca0008000000 */
.L_x_66:
[----:B------:R-:W-:Y:S01]  /*1d30*/  UIADD3 UR4, UPT, UPT, UR4, 0x1, URZ ;  /* 0x0000000104047890 */ /* 0x000fe2000fffe0ff */
[----:B------:R-:W-:Y:S02]  /*1d40*/  FSETP.GT.AND P1, PT, R0, RZ, PT ;  /* 0x000000ff0000720b */ /* 0x000fe40003f24000 */
[----:B------:R-:W-:Y:S02]  /*1d50*/  IADD3 R4, PT, PT, R4, 0x1, RZ ;  /* 0x0000000104047810 */ /* 0x000fe40007ffe0ff */
[----:B------:R-:W-:Y:S02]  /*1d60*/  FSEL R0, R0, RZ, !P1 ;  /* 0x000000ff00007208 */ /* 0x000fe40004800000 */
[----:B------:R-:W-:Y:S02]  /*1d70*/  ISETP.NE.AND P0, PT, R5, UR4, PT ;  /* 0x0000000405007c0c */ /* 0x000fe4000bf05270 */
[----:B------:R-:W-:-:S11]  /*1d80*/  SEL R9, R4, R9, P1 ;  /* 0x0000000904097207 */ /* 0x000fd60000800000 */
[----:B------:R-:W-:Y:S05]  /*1d90*/  @P0 BRA `(.L_x_66) ;  /* 0xfffffffc00e40947 */ /* 0x000fea000383ffff */
.L_x_50:
[----:B------:R-:W-:Y:S01]  /*1da0*/  ISETP.NE.AND P0, PT, R8, R9, PT ;  /* 0x000000090800720c */ /* 0x000fe20003f05270 */
[----:B------:R-:W-:-:S12]  /*1db0*/  BSSY.RECONVERGENT B0, `(.L_x_67) ;  /* 0x0000009000007945 */ /* 0x000fd80003800200 */
[----:B------:R-:W-:Y:S05]  /*1dc0*/  @!P0 BRA `(.L_x_68) ;  /* 0x00000000001c8947 */ /* 0x000fea0003800000 */
[----:B------:R-:W0:Y:S01]  /*1dd0*/  S2R R0, SR_LANEID ;  /* 0x0000000000007919 */ /* 0x000e220000000000 */
[----:B------:R-:W2:Y:S01]  /*1de0*/  LDC.64 R2, c[0x0][0x398] ;  /* 0x0000e600ff027b82 */ /* 0x000ea20000000a00 */
[----:B------:R-:W-:Y:S02]  /*1df0*/  VOTEU.ANY UR4, UPT, PT ;  /* 0x0000000000047886 */ /* 0x000fe400038e0100 */
[----:B------:R-:W-:Y:S02]  /*1e00*/  UFLO.U32 UR5, UR4 ;  /* 0x00000004000572bd */ /* 0x000fe400080e0000 */
[----:B------:R-:W2:Y:S04]  /*1e10*/  POPC R5, UR4 ;  /* 0x0000000400057d09 */ /* 0x000ea80008000000 */
[----:B0-----:R-:W-:-:S13]  /*1e20*/  ISETP.EQ.U32.AND P0, PT, R0, UR5, PT ;  /* 0x0000000500007c0c */ /* 0x001fda000bf02070 */
[----:B--2---:R0:W-:Y:S02]  /*1e30*/  @P0 REDG.E.ADD.STRONG.GPU desc[UR10][R2.64], R5 ;  /* 0x000000050200098e */ /* 0x0041e4000c12e10a */
.L_x_68:
[----:B------:R-:W-:Y:S05]  /*1e40*/  BSYNC.RECONVERGENT B0 ;  /* 0x0000000000007941 */ /* 0x000fea0003800200 */
.L_x_67:
[----:B------:R-:W-:Y:S01]  /*1e50*/  STG.E desc[UR10][R6.64], R9 ;  /* 0x0000000906007986 */ /* 0x000fe2000c10190a */
[----:B------:R-:W-:Y:S05]  /*1e60*/  EXIT ;  /* 0x000000000000794d */ /* 0x000fea0003800000 */
        .weak           $__internal_2_$__cuda_sm20_sqrt_rn_f32_slowpath
        .type           $__internal_2_$__cuda_sm20_sqrt_rn_f32_slowpath,@function
        .size           $__internal_2_$__cuda_sm20_sqrt_rn_f32_slowpath,(.L_x_145 - $__internal_2_$__cuda_sm20_sqrt_rn_f32_slowpath)
$__internal_2_$__cuda_sm20_sqrt_rn_f32_slowpath:
[----:B------:R-:W-:-:S13]  /*1e70*/  LOP3.LUT P0, RZ, R0, 0x7fffffff, RZ, 0xc0, !PT ;  /* 0x7fffffff00ff7812 */ /* 0x000fda000780c0ff */
[----:B------:R-:W-:Y:S01]  /*1e80*/  @!P0 IMAD.MOV.U32 R2, RZ, RZ, R0 ;  /* 0x000000ffff028224 */ /* 0x000fe200078e0000 */
[----:B------:R-:W-:Y:S06]  /*1e90*/  @!P0 BRA `(.L_x_69) ;  /* 0x0000000000408947 */ /* 0x000fec0003800000 */
[----:B------:R-:W-:-:S13]  /*1ea0*/  FSETP.GEU.FTZ.AND P0, PT, R0, RZ, PT ;  /* 0x000000ff0000720b */ /* 0x000fda0003f1e000 */
[----:B------:R-:W-:Y:S01]  /*1eb0*/  @!P0 MOV R2, 0x7fffffff ;  /* 0x7fffffff00028802 */ /* 0x000fe20000000f00 */
        /* <DEDUP_REMOVED lines=8> */
[----:B------:R-:W-:Y:S01]  /*1f40*/  @P0 FMUL.FTZ R16, R2, 0.5 ;  /* 0x3f00000002100820 */ /* 0x000fe20000410000 */
[----:B------:R-:W-:Y:S02]  /*1f50*/  @!P0 IMAD.MOV.U32 R2, RZ, RZ, R0 ;  /* 0x000000ffff028224 */ /* 0x000fe400078e0000 */
[----:B------:R-:W-:-:S04]  /*1f60*/  @P0 FADD.FTZ R5, -R4, -RZ ;  /* 0x800000ff04050221 */ /* 0x000fc80000010100 */
[----:B------:R-:W-:-:S04]  /*1f70*/  @P0 FFMA R5, R4, R5, R3 ;  /* 0x0000000504050223 */ /* 0x000fc80000000003 */
[----:B------:R-:W-:-:S04]  /*1f80*/  @P0 FFMA R5, R5, R16, R4 ;  /* 0x0000001005050223 */ /* 0x000fc80000000004 */
[----:B------:R-:W-:-:S07]  /*1f90*/  @P0 FMUL.FTZ R2, R5, 2.3283064365386962891e-10 ;  /* 0x2f80000005020820 */ /* 0x000fce0000410000 */
.L_x_69:
[----:B------:R-:W-:Y:S01]  /*1fa0*/  HFMA2 R3, -RZ, RZ, 0, 0 ;  /* 0x00000000ff037431 */ /* 0x000fe200000001ff */
[----:B------:R-:W-:Y:S01]  /*1fb0*/  MOV R0, R2 ;  /* 0x0000000200007202 */ /* 0x000fe20000000f00 */
[----:B------:R-:W-:-:S04]  /*1fc0*/  IMAD.MOV.U32 R2, RZ, RZ, R17 ;  /* 0x000000ffff027224 */ /* 0x000fc800078e0011 */
[----:B------:R-:W-:Y:S05]  /*1fd0*/  RET.REL.NODEC R2 `(_Z15assignment_stepPfS_PiS0_) ;  /* 0xffffffe002087950 */ /* 0x000fea0003c3ffff */
.L_x_70:
        /* <DEDUP_REMOVED lines=10> */
.L_x_145:


//--------------------- .text._Z13unique_kernelPfS_PiS_S0_S0_S0_S_S0_S0_S_PcS1_ --------------------------
	.section	.text._Z13unique_kernelPfS_PiS_S0_S0_S0_S_S0_S0_S_PcS1_,"ax",@progbits
	.align	128
        .global         _Z13unique_kernelPfS_PiS_S0_S0_S0_S_S0_S0_S_PcS1_
        .type           _Z13unique_kernelPfS_PiS_S0_S0_S0_S_S0_S0_S_PcS1_,@function
        .size           _Z13unique_kernelPfS_PiS_S0_S0_S0_S_S0_S0_S_PcS1_,(.L_x_148 - _Z13unique_kernelPfS_PiS_S0_S0_S0_S_S0_S0_S_PcS1_)
        .other          _Z13unique_kernelPfS_PiS_S0_S0_S0_S_S0_S0_S_PcS1_,@"STO_CUDA_ENTRY STV_DEFAULT"
_Z13unique_kernelPfS_PiS_S0_S0_S0_S_S0_S0_S_PcS1_:
.text._Z13unique_kernelPfS_PiS_S0_S0_S0_S_S0_S0_S_PcS1_:
[----:B------:R-:W0:Y:S01]  /*0000*/  LDC R1, c[0x0][0x37c] ;  /* 0x0000df00ff017b82 */ /* 0x000e220000000800 */
[----:B------:R-:W1:Y:S07]  /*0010*/  LDCU UR39, c[0x0][0x2fc] ;  /* 0x00005f80ff2777ac */ /* 0x000e6e0008000800 */
[----:B------:R-:W-:Y:S01]  /*0020*/  S2UR UR4, SR_CTAID.Y ;  /* 0x00000000000479c3 */ /* 0x000fe20000002600 */
[----:B0-----:R-:W-:Y:S01]  /*0030*/  VIADD R1, R1, 0xfffffff0 ;  /* 0xfffffff001017836 */ /* 0x001fe20000000000 */
[----:B------:R-:W0:Y:S04]  /*0040*/  LDCU UR5, c[0x0][0x370] ;  /* 0x00006e00ff0577ac */ /* 0x000e280008000800 */
[----:B------:R-:W-:Y:S01]  /*0050*/  R2UR UR7, R1 ;  /* 0x00000000010772ca */ /* 0x000fe200000e0000 */
[----:B------:R-:W2:Y:S01]  /*0060*/  LDCU UR8, c[0x0][0x360] ;  /* 0x00006c00ff0877ac */ /* 0x000ea20008000800 */
[----:B------:R-:W2:Y:S01]  /*0070*/  LDC R0, c[0x0][0x364] ;  /* 0x0000d900ff007b82 */ /* 0x000ea20000000800 */
[----:B------:R-:W3:Y:S01]  /*0080*/  LDCU UR9, c[0x3][0x8] ;  /* 0x00c00100ff0977ac */ /* 0x000ee20008000800 */
[----:B------:R-:W3:Y:S06]  /*0090*/  LDCU UR40, c[0x3][URZ] ;  /* 0x00c00000ff2877ac */ /* 0x000eec0008000800 */
[----:B------:R-:W0:Y:S01]  /*00a0*/  S2UR UR6, SR_CTAID.X ;  /* 0x00000000000679c3 */ /* 0x000e220000002500 */
[----:B------:R-:W4:Y:S01]  /*00b0*/  LDCU UR38, c[0x0][0x2f8] ;  /* 0x00005f00ff2677ac */ /* 0x000f220008000800 */
[----:B------:R-:W0:Y:S01]  /*00c0*/  LDCU.64 UR36, c[0x0][0x358] ;  /* 0x00006b00ff2477ac */ /* 0x000e220008000a00 */
[----:B--2---:R-:W-:Y:S01]  /*00d0*/  IMAD R0, R0, UR8, RZ ;  /* 0x0000000800007c24 */ /* 0x004fe2000f8e02ff */
[----:B---3--:R-:W-:-:S04]  /*00e0*/  UIMAD UR41, UR9, UR40, URZ ;  /* 0x00000028092972a4 */ /* 0x008fc8000f8e02ff */
[----:B------:R-:W-:Y:S01]  /*00f0*/  IABS R7, R0 ;  /* 0x0000000000077213 */ /* 0x000fe20000000000 */
[----:B----4-:R-:W-:Y:S02]  /*0100*/  UIADD3 UR38, UP0, UPT, UR7, UR38, URZ ;  /* 0x0000002607267290 */ /* 0x010fe4000ff1e0ff */
[----:B0-----:R-:W-:Y:S01]  /*0110*/  UIMAD UR4, UR4, UR5, UR6 ;  /* 0x00000005040472a4 */ /* 0x001fe2000f8e0206 */
[----:B------:R-:W0:Y:S01]  /*0120*/  I2F.RP R4, R7 ;  /* 0x0000000700047306 */ /* 0x000e220000209400 */
[----:B-1----:R-:W-:-:S07]  /*0130*/  UIADD3.X UR39, UPT, UPT, URZ, UR39, URZ, UP0, !UPT ;  /* 0x00000027ff277290 */ /* 0x002fce00087fe4ff */
[----:B0-----:R-:W0:Y:S02]  /*0140*/  MUFU.RCP R4, R4 ;  /* 0x0000000400047308 */ /* 0x001e240000001000 */
[----:B0-----:R-:W-:Y:S01]  /*0150*/  VIADD R2, R4, 0xffffffe ;  /* 0x0ffffffe04027836 */ /* 0x001fe20000000000 */
[----:B------:R-:W-:-:S05]  /*0160*/  IABS R4, UR41 ;  /* 0x0000002900047c13 */ /* 0x000fca0008000000 */
[----:B------:R0:W1:Y:S02]  /*0170*/  F2I.FTZ.U32.TRUNC.NTZ R3, R2 ;  /* 0x0000000200037305 */ /* 0x000064000021f000 */
[----:B0-----:R-:W-:Y:S01]  /*0180*/  IMAD.MOV.U32 R2, RZ, RZ, RZ ;  /* 0x000000ffff027224 */ /* 0x001fe200078e00ff */
[----:B-1----:R-:W-:-:S05]  /*0190*/  IADD3 R6, PT, PT, RZ, -R3, RZ ;  /* 0x80000003ff067210 */ /* 0x002fca0007ffe0ff */
        /* <DEDUP_REMOVED lines=9> */
[-C--:B------:R-:W-:Y:S01]  /*0230*/  @!P1 IADD3 R2, PT, PT, R2, -R7.reuse, RZ ;  /* 0x8000000702029210 */ /* 0x080fe20007ffe0ff */
[----:B------:R-:W-:Y:S01]  /*0240*/  @!P1 VIADD R3, R3, 0x1 ;  /* 0x0000000103039836 */ /* 0x000fe20000000000 */
[----:B------:R-:W-:Y:S02]  /*0250*/  ISETP.NE.AND P1, PT, R0, RZ, PT ;  /* 0x000000ff0000720c */ /* 0x000fe40003f25270 */
[----:B------:R-:W-:Y:S02]  /*0260*/  ISETP.GE.U32.AND P0, PT, R2, R7, PT ;  /* 0x000000070200720c */ /* 0x000fe40003f06070 */
[----:B------:R-:W-:-:S04]  /*0270*/  LOP3.LUT R2, R0, UR41, RZ, 0x3c, !PT ;  /* 0x0000002900027c12 */ /* 0x000fc8000f8e3cff */
[----:B------:R-:W-:-:S07]  /*0280*/  ISETP.GE.AND P2, PT, R2, RZ, PT ;  /* 0x000000ff0200720c */ /* 0x000fce0003f46270 */
[----:B------:R-:W-:-:S05]  /*0290*/  @P0 VIADD R3, R3, 0x1 ;  /* 0x0000000103030836 */ /* 0x000fca0000000000 */
[----:B------:R-:W-:Y:S01]  /*02a0*/  MOV R6, R3 ;  /* 0x0000000300067202 */ /* 0x000fe20000000f00 */
[----:B0-----:R-:W-:-:S04]  /*02b0*/  IMAD R3, R4, UR8, R5 ;  /* 0x0000000804037c24 */ /* 0x001fc8000f8e0205 */
[----:B------:R-:W-:Y:S01]  /*02c0*/  @!P2 IMAD.MOV R6, RZ, RZ, -R6 ;  /* 0x000000ffff06a224 */ /* 0x000fe200078e0a06 */
[----:B------:R-:W-:Y:S01]  /*02d0*/  @!P1 LOP3.LUT R6, RZ, R0, RZ, 0x33, !PT ;  /* 0x00000000ff069212 */ /* 0x000fe200078e33ff */
[----:B------:R-:W-:-:S03]  /*02e0*/  IMAD R2, R0, UR4, R3 ;  /* 0x0000000400027c24 */ /* 0x000fc6000f8e0203 */
[----:B------:R-:W-:-:S13]  /*02f0*/  ISETP.GE.AND P0, PT, R6, 0x1, PT ;  /* 0x000000010600780c */ /* 0x000fda0003f06270 */
[----:B------:R-:W-:Y:S05]  /*0300*/  @!P0 BRA `(.L_x_71) ;  /* 0x0000000c00048947 */ /* 0x000fea0003800000 */
        /* <DEDUP_REMOVED lines=19> */
.L_x_75:
[----:B------:R-:W-:Y:S02]  /*0440*/  UIADD3 UR6, UPT, UPT, UR4, 0x4, URZ ;  /* 0x0000000404067890 */ /* 0x000fe4000fffe0ff */
[C---:B--2---:R-:W-:Y:S01]  /*0450*/  IMAD R21, R0.reuse, UR4, R3 ;  /* 0x0000000400157c24 */ /* 0x044fe2000f8e0203 */
[----:B------:R-:W-:Y:S02]  /*0460*/  UIADD3 UR7, UPT, UPT, UR4, 0x8, URZ ;  /* 0x0000000804077890 */ /* 0x000fe4000fffe0ff */
[----:B------:R-:W-:Y:S01]  /*0470*/  UIADD3 UR8, UPT, UPT, UR4, 0xc, URZ ;  /* 0x0000000c04087890 */ /* 0x000fe2000fffe0ff */
[C---:B------:R-:W-:Y:S02]  /*0480*/  IMAD.IADD R9, R0.reuse, 0x1, R21 ;  /* 0x0000000100097824 */ /* 0x040fe400078e0215 */
[C-C-:B------:R-:W-:Y:S02]  /*0490*/  IMAD R27, R0.reuse, UR6, R3.reuse ;  /* 0x00000006001b7c24 */ /* 0x140fe4000f8e0203 */
[----:B------:R-:W-:-:S02]  /*04a0*/  IMAD R29, R0, UR7, R3 ;  /* 0x00000007001d7c24 */ /* 0x000fc4000f8e0203 */
[C---:B------:R-:W-:Y:S02]  /*04b0*/  IMAD.IADD R31, R0.reuse, 0x1, R27 ;  /* 0x00000001001f7824 */ /* 0x040fe400078e021b */
[----:B0-----:R-:W-:Y:S01]  /*04c0*/  IMAD.WIDE.U32 R12, R9, 0x4, R6 ;  /* 0x00000004090c7825 */ /* 0x001fe200078e0006 */
[----:B------:R-:W-:-:S03]  /*04d0*/  IADD3 R9, PT, PT, R0, R9, RZ ;  /* 0x0000000900097210 */ /* 0x000fc60007ffe0ff */
[----:B------:R-:W-:Y:S01]  /*04e0*/  IMAD.WIDE.U32 R16, R29, 0x4, R6 ;  /* 0x000000041d107825 */ /* 0x000fe200078e0006 */
[C---:B------:R-:W-:Y:S01]  /*04f0*/  IADD3 R37, PT, PT, R0.reuse, R29, RZ ;  /* 0x0000001d00257210 */ /* 0x040fe20007ffe0ff */
[----:B------:R-:W2:Y:S02]  /*0500*/  LDG.E R28, desc[UR36][R12.64] ;  /* 0x000000240c1c7981 */ /* 0x000ea4000c1e1900 */
[C---:B------:R-:W-:Y:S02]  /*0510*/  IMAD.IADD R33, R0.reuse, 0x1, R31 ;  /* 0x0000000100217824 */ /* 0x040fe400078e021f */
[----:B------:R-:W-:Y:S01]  /*0520*/  IMAD.WIDE.U32 R14, R27, 0x4, R6 ;  /* 0x000000041b0e7825 */ /* 0x000fe200078e0006 */
[----:B------:R0:W3:Y:S03]  /*0530*/  LDG.E R24, desc[UR36][R16.64] ;  /* 0x0000002410187981 */ /* 0x0000e6000c1e1900 */
[----:B------:R-:W-:Y:S01]  /*0540*/  IMAD R23, R0, UR8, R3 ;  /* 0x0000000800177c24 */ /* 0x000fe2000f8e0203 */
[----:B------:R4:W5:Y:S01]  /*0550*/  LDG.E R22, desc[UR36][R14.64] ;  /* 0x000000240e167981 */ /* 0x000962000c1e1900 */
[----:B------:R-:W-:-:S04]  /*0560*/  IMAD.WIDE.U32 R10, R21, 0x4, R6 ;  /* 0x00000004150a7825 */ /* 0x000fc800078e0006 */
[C---:B------:R-:W-:Y:S01]  /*0570*/  IMAD.IADD R19, R0.reuse, 0x1, R9 ;  /* 0x0000000100137824 */ /* 0x040fe200078e0209 */
[C---:B0-----:R-:W-:Y:S01]  /*0580*/  IADD3 R17, PT, PT, R0.reuse, R33, RZ ;  /* 0x0000002100117210 */ /* 0x041fe20007ffe0ff */
[--C-:B------:R-:W-:Y:S01]  /*0590*/  IMAD.WIDE.U32 R8, R9, 0x4, R6.reuse ;  /* 0x0000000409087825 */ /* 0x100fe200078e0006 */
[----:B------:R0:W2:Y:S03]  /*05a0*/  LDG.E R26, desc[UR36][R10.64] ;  /* 0x000000240a1a7981 */ /* 0x0000a6000c1e1900 */
[----:B------:R-:W-:Y:S01]  /*05b0*/  IMAD.WIDE.U32 R38, R23, 0x4, R6 ;  /* 0x0000000417267825 */ /* 0x000fe200078e0006 */
[----:B------:R1:W3:Y:S03]  /*05c0*/  LDG.E R30, desc[UR36][R8.64] ;  /* 0x00000024081e7981 */ /* 0x0002e6000c1e1900 */
[----:B------:R-:W-:Y:S01]  /*05d0*/  IMAD.IADD R41, R0, 0x1, R23 ;  /* 0x0000000100297824 */ /* 0x000fe200078e0217 */
[----:B------:R1:W5:Y:S01]  /*05e0*/  LDG.E R25, desc[UR36][R38.64] ;  /* 0x0000002426197981 */ /* 0x000362000c1e1900 */
[----:B----4-:R-:W-:-:S04]  /*05f0*/  IMAD.WIDE.U32 R14, R37, 0x4, R6 ;  /* 0x00000004250e7825 */ /* 0x010fc800078e0006 */
[----:B------:R-:W-:Y:S02]  /*0600*/  IMAD.IADD R37, R0, 0x1, R37 ;  /* 0x0000000100257824 */ /* 0x000fe400078e0225 */
[----:B0-----:R-:W-:-:S04]  /*0610*/  IMAD.WIDE.U32 R10, R31, 0x4, R6 ;  /* 0x000000041f0a7825 */ /* 0x001fc800078e0006 */
[--C-:B------:R-:W-:Y:S01]  /*0620*/  IMAD.WIDE.U32 R12, R19, 0x4, R6.reuse ;  /* 0x00000004130c7825 */ /* 0x100fe200078e0006 */
[----:B------:R0:W4:Y:S03]  /*0630*/  LDG.E R31, desc[UR36][R10.64] ;  /* 0x000000240a1f7981 */ /* 0x000126000c1e1900 */
[--C-:B-1----:R-:W-:Y:S01]  /*0640*/  IMAD.WIDE.U32 R8, R17, 0x4, R6.reuse ;  /* 0x0000000411087825 */ /* 0x102fe200078e0006 */
[C---:B------:R-:W-:Y:S01]  /*0650*/  IADD3 R17, PT, PT, R0.reuse, R41, RZ ;  /* 0x0000002900117210 */ /* 0x040fe20007ffe0ff */
[----:B------:R1:W5:Y:S02]  /*0660*/  LDG.E R32, desc[UR36][R12.64] ;  /* 0x000000240c207981 */ /* 0x000364000c1e1900 */
[----:B------:R-:W-:Y:S02]  /*0670*/  IMAD.WIDE.U32 R18, R33, 0x4, R6 ;  /* 0x0000000421127825 */ /* 0x000fe400078e0006 */
[----:B------:R1:W4:Y:S02]  /*0680*/  LDG.E R33, desc[UR36][R14.64] ;  /* 0x000000240e217981 */ /* 0x000324000c1e1900 */
[----:B------:R-:W-:-:S02]  /*0690*/  IMAD.IADD R39, R0, 0x1, R37 ;  /* 0x0000000100277824 */ /* 0x000fc400078e0225 */
[--C-:B0-----:R-:W-:Y:S01]  /*06a0*/  IMAD.WIDE.U32 R10, R37, 0x4, R6.reuse ;  /* 0x00000004250a7825 */ /* 0x101fe200078e0006 */
[----:B------:R0:W4:Y:S03]  /*06b0*/  LDG.E R34, desc[UR36][R18.64] ;  /* 0x0000002412227981 */ /* 0x000126000c1e1900 */
[----:B-1----:R-:W-:Y:S01]  /*06c0*/  IMAD.WIDE.U32 R12, R39, 0x4, R6 ;  /* 0x00000004270c7825 */ /* 0x002fe200078e0006 */
[----:B------:R1:W4:Y:S03]  /*06d0*/  LDG.E R8, desc[UR36][R8.64] ;  /* 0x0000002408087981 */ /* 0x000326000c1e1900 */
[----:B------:R-:W-:Y:S01]  /*06e0*/  IMAD.IADD R37, R0, 0x1, R17 ;  /* 0x0000000100257824 */ /* 0x000fe200078e0211 */
[----:B------:R-:W4:Y:S01]  /*06f0*/  LDG.E R10, desc[UR36][R10.64] ;  /* 0x000000240a0a7981 */ /* 0x000f22000c1e1900 */
[----:B------:R-:W-:-:S03]  /*0700*/  IMAD.WIDE.U32 R14, R41, 0x4, R6 ;  /* 0x00000004290e7825 */ /* 0x000fc600078e0006 */
[----:B------:R1:W4:Y:S01]  /*0710*/  LDG.E R12, desc[UR36][R12.64] ;  /* 0x000000240c0c7981 */ /* 0x000322000c1e1900 */
[----:B------:R-:W-:-:S03]  /*0720*/  IMAD.WIDE.U32 R16, R17, 0x4, R6 ;  /* 0x0000000411107825 */ /* 0x000fc600078e0006 */
[----:B------:R-:W4:Y:S01]  /*0730*/  LDG.E R14, desc[UR36][R14.64] ;  /* 0x000000240e0e7981 */ /* 0x000f22000c1e1900 */
[----:B0-----:R-:W-:-:S03]  /*0740*/  IMAD.WIDE.U32 R18, R37, 0x4, R6 ;  /* 0x0000000425127825 */ /* 0x001fc600078e0006 */
[----:B------:R-:W4:Y:S04]  /*0750*/  LDG.E R16, desc[UR36][R16.64] ;  /* 0x0000002410107981 */ /* 0x000f28000c1e1900 */
[----:B------:R0:W4:Y:S01]  /*0760*/  LDG.E R18, desc[UR36][R18.64] ;  /* 0x0000002412127981 */ /* 0x000122000c1e1900 */
[----:B------:R-:W-:Y:S02]  /*0770*/  LEA R21, R21, UR5, 0x2 ;  /* 0x0000000515157c11 */ /* 0x000fe4000f8e10ff */
[----:B------:R-:W-:-:S03]  /*0780*/  LEA R27, R27, UR5, 0x2 ;  /* 0x000000051b1b7c11 */ /* 0x000fc6000f8e10ff */
[C---:B-1----:R-:W-:Y:S01]  /*0790*/  IMAD R9, R0.reuse, 0x4, R21 ;  /* 0x0000000400097824 */ /* 0x042fe200078e0215 */
[----:B------:R-:W-:Y:S01]  /*07a0*/  LEA R29, R29, UR5, 0x2 ;  /* 0x000000051d1d7c11 */ /* 0x000fe2000f8e10ff */
[----:B------:R-:W-:-:S03]  /*07b0*/  IMAD R13, R0, 0x4, R27 ;  /* 0x00000004000d7824 */ /* 0x000fc600078e021b */
[C---:B------:R-:W-:Y:S01]  /*07c0*/  LEA R37, R0.reuse, R9, 0x2 ;  /* 0x0000000900257211 */ /* 0x040fe200078e10ff */
[C---:B0-----:R-:W-:Y:S01]  /*07d0*/  IMAD R19, R0.reuse, 0x4, R29 ;  /* 0x0000000400137824 */ /* 0x041fe200078e021d */
[C---:B------:R-:W-:Y:S02]  /*07e0*/  LEA R15, R0.reuse, R13, 0x2 ;  /* 0x0000000d000f7211 */ /* 0x040fe400078e10ff */
[----:B------:R-:W-:Y:S01]  /*07f0*/  LEA R23, R23, UR5, 0x2 ;  /* 0x0000000517177c11 */ /* 0x000fe2000f8e10ff */
[C---:B------:R-:W-:Y:S02]  /*0800*/  IMAD R11, R0.reuse, 0x4, R37 ;  /* 0x00000004000b7824 */ /* 0x040fe400078e0225 */
[----:B------:R-:W-:Y:S01]  /*0810*/  IMAD R17, R0, 0x4, R15 ;  /* 0x0000000400117824 */ /* 0x000fe200078e020f */
[----:B------:R-:W-:-:S06]  /*0820*/  UIADD3 UR4, UPT, UPT, UR4, 0x10, URZ ;  /* 0x0000001004047890 */ /* 0x000fcc000fffe0ff */
[----:B------:R-:W-:Y:S01]  /*0830*/  ISETP.LE.AND P1, PT, R36, UR4, PT ;  /* 0x0000000424007c0c */ /* 0x000fe2000bf23270 */
[----:B--2---:R0:W-:Y:S04]  /*0840*/  STS [R21], R26 ;  /* 0x0000001a15007388 */ /* 0x0041e80000000800 */
[----:B------:R1:W-:Y:S04]  /*0850*/  STS [R9], R28 ;  /* 0x0000001c09007388 */ /* 0x0003e80000000800 */
[----:B---3--:R2:W-:Y:S01]  /*0860*/  STS [R37], R30 ;  /* 0x0000001e25007388 */ /* 0x0085e20000000800 */
[C---:B0-----:R-:W-:Y:S01]  /*0870*/  LEA R21, R0.reuse, R23, 0x2 ;  /* 0x0000001700157211 */ /* 0x041fe200078e10ff */
[----:B-1----:R-:W-:-:S04]  /*0880*/  IMAD R9, R0, 0x4, R19 ;  /* 0x0000000400097824 */ /* 0x002fc800078e0213 */
[C---:B--2---:R-:W-:Y:S01]  /*0890*/  IMAD R37, R0.reuse, 0x4, R21 ;  /* 0x0000000400257824 */ /* 0x044fe200078e0215 */
[----:B-----5:R0:W-:Y:S04]  /*08a0*/  STS [R11], R32 ;  /* 0x000000200b007388 */ /* 0x0201e80000000800 */
[----:B------:R1:W-:Y:S04]  /*08b0*/  STS [R27], R22 ;  /* 0x000000161b007388 */ /* 0x0003e80000000800 */
[----:B----4-:R2:W-:Y:S01]  /*08c0*/  STS [R13], R31 ;  /* 0x0000001f0d007388 */ /* 0x0105e20000000800 */
[----:B0-----:R-:W-:-:S03]  /*08d0*/  LEA R11, R0, R9, 0x2 ;  /* 0x00000009000b7211 */ /* 0x001fc600078e10ff */
[----:B------:R2:W-:Y:S04]  /*08e0*/  STS [R15], R34 ;  /* 0x000000220f007388 */ /* 0x0005e80000000800 */
[----:B------:R2:W-:Y:S01]  /*08f0*/  STS [R17], R8 ;  /* 0x0000000811007388 */ /* 0x0005e20000000800 */
[----:B-1----:R-:W-:-:S03]  /*0900*/  IMAD R27, R0, 0x4, R37 ;  /* 0x00000004001b7824 */ /* 0x002fc600078e0225 */
[----:B------:R2:W-:Y:S04]  /*0910*/  STS [R29], R24 ;  /* 0x000000181d007388 */ /* 0x0005e80000000800 */
[----:B------:R2:W-:Y:S04]  /*0920*/  STS [R19], R33 ;  /* 0x0000002113007388 */ /* 0x0005e80000000800 */
[----:B------:R2:W-:Y:S04]  /*0930*/  STS [R9], R10 ;  /* 0x0000000a09007388 */ /* 0x0005e80000000800 */
[----:B------:R2:W-:Y:S04]  /*0940*/  STS [R11], R12 ;  /* 0x0000000c0b007388 */ /* 0x0005e80000000800 */
[----:B------:R2:W-:Y:S04]  /*0950*/  STS [R23], R25 ;  /* 0x0000001917007388 */ /* 0x0005e80000000800 */
[----:B------:R2:W-:Y:S04]  /*0960*/  STS [R21], R14 ;  /* 0x0000000e15007388 */ /* 0x0005e80000000800 */
[----:B------:R2:W-:Y:S04]  /*0970*/  STS [R37], R16 ;  /* 0x0000001025007388 */ /* 0x0005e80000000800 */
[----:B------:R2:W-:Y:S01]  /*0980*/  STS [R27], R18 ;  /* 0x000000121b007388 */ /* 0x0005e20000000800 */
[----:B------:R-:W-:Y:S05]  /*0990*/  @!P1 BRA `(.L_x_75) ;  /* 0xfffffff800a89947 */ /* 0x000fea000383ffff */
.L_x_74:
[----:B------:R-:W-:-:S05]  /*09a0*/  VIADD R6, R20, -UR4 ;  /* 0x8000000414067c36 */ /* 0x000fca0008000000 */
[----:B------:R-:W-:-:S13]  /*09b0*/  ISETP.GT.AND P1, PT, R6, 0x4, PT ;  /* 0x000000040600780c */ /* 0x000fda0003f24270 */
[----:B------:R-:W-:Y:S05]  /*09c0*/  @!P1 BRA `(.L_x_76) ;  /* 0x0000000000b09947 */ /* 0x000fea0003800000 */
[----:B------:R-:W0:Y:S01]  /*09d0*/  LDC.64 R6, c[0x0][0x388] ;  /* 0x0000e200ff067b82 */ /* 0x000e220000000a00 */
[----:B--2---:R-:W-:Y:S01]  /*09e0*/  IMAD R21, R0, UR4, R3 ;  /* 0x0000000400157c24 */ /* 0x004fe2000f8e0203 */
[----:B------:R-:W-:-:S04]  /*09f0*/  UIADD3 UR6, UPT, UPT, UR4, 0x4, URZ ;  /* 0x0000000404067890 */ /* 0x000fc8000fffe0ff */
[C---:B------:R-:W-:Y:S02]  /*0a00*/  IADD3 R11, PT, PT, R0.reuse, R21, RZ ;  /* 0x00000015000b7210 */ /* 0x040fe40007ffe0ff */
[----:B------:R-:W-:-:S03]  /*0a10*/  IMAD R25, R0, UR6, R3 ;  /* 0x0000000600197c24 */ /* 0x000fc6000f8e0203 */
[C---:B------:R-:W-:Y:S02]  /*0a20*/  IMAD.IADD R15, R0.reuse, 0x1, R11 ;  /* 0x00000001000f7824 */ /* 0x040fe400078e020b */
[----:B------:R-:W-:-:S04]  /*0a30*/  IMAD.IADD R19, R0, 0x1, R25 ;  /* 0x0000000100137824 */ /* 0x000fc800078e0219 */
[C---:B------:R-:W-:Y:S02]  /*0a40*/  IMAD.IADD R23, R0.reuse, 0x1, R19 ;  /* 0x0000000100177824 */ /* 0x040fe400078e0213 */
[----:B0-----:R-:W-:Y:S01]  /*0a50*/  IMAD.WIDE.U32 R12, R15, 0x4, R6 ;  /* 0x000000040f0c7825 */ /* 0x001fe200078e0006 */
[----:B------:R-:W-:-:S03]  /*0a60*/  IADD3 R15, PT, PT, R0, R15, RZ ;  /* 0x0000000f000f7210 */ /* 0x000fc60007ffe0ff */
[--C-:B------:R-:W-:Y:S02]  /*0a70*/  IMAD.WIDE.U32 R8, R21, 0x4, R6.reuse ;  /* 0x0000000415087825 */ /* 0x100fe400078e0006 */
[----:B------:R-:W2:Y:S02]  /*0a80*/  LDG.E R12, desc[UR36][R12.64] ;  /* 0x000000240c0c7981 */ /* 0x000ea4000c1e1900 */
[----:B------:R-:W-:Y:S02]  /*0a90*/  IMAD.WIDE.U32 R10, R11, 0x4, R6 ;  /* 0x000000040b0a7825 */ /* 0x000fe400078e0006 */
[----:B------:R0:W3:Y:S02]  /*0aa0*/  LDG.E R8, desc[UR36][R8.64] ;  /* 0x0000002408087981 */ /* 0x0000e4000c1e1900 */
[----:B------:R-:W-:Y:S02]  /*0ab0*/  IMAD.IADD R27, R0, 0x1, R23 ;  /* 0x00000001001b7824 */ /* 0x000fe400078e0217 */
[--C-:B------:R-:W-:Y:S01]  /*0ac0*/  IMAD.WIDE.U32 R14, R15, 0x4, R6.reuse ;  /* 0x000000040f0e7825 */ /* 0x100fe200078e0006 */
[----:B------:R4:W5:Y:S03]  /*0ad0*/  LDG.E R10, desc[UR36][R10.64] ;  /* 0x000000240a0a7981 */ /* 0x000966000c1e1900 */
[----:B------:R-:W-:-:S02]  /*0ae0*/  IMAD.WIDE.U32 R16, R25, 0x4, R6 ;  /* 0x0000000419107825 */ /* 0x000fc400078e0006 */
[----:B------:R1:W2:Y:S02]  /*0af0*/  LDG.E R14, desc[UR36][R14.64] ;  /* 0x000000240e0e7981 */ /* 0x0002a4000c1e1900 */
[--C-:B------:R-:W-:Y:S02]  /*0b00*/  IMAD.WIDE.U32 R18, R19, 0x4, R6.reuse ;  /* 0x0000000413127825 */ /* 0x100fe400078e0006 */
[----:B------:R-:W2:Y:S02]  /*0b10*/  LDG.E R16, desc[UR36][R16.64] ;  /* 0x0000002410107981 */ /* 0x000ea4000c1e1900 */
[--C-:B------:R-:W-:Y:S02]  /*0b20*/  IMAD.WIDE.U32 R22, R23, 0x4, R6.reuse ;  /* 0x0000000417167825 */ /* 0x100fe400078e0006 */
[----:B------:R-:W2:Y:S02]  /*0b30*/  LDG.E R18, desc[UR36][R18.64] ;  /* 0x0000002412127981 */ /* 0x000ea4000c1e1900 */
[----:B------:R-:W-:-:S02]  /*0b40*/  IMAD.WIDE.U32 R6, R27, 0x4, R6 ;  /* 0x000000041b067825 */ /* 0x000fc400078e0006 */
[----:B------:R-:W2:Y:S04]  /*0b50*/  LDG.E R22, desc[UR36][R22.64] ;  /* 0x0000002416167981 */ /* 0x000ea8000c1e1900 */
[----:B------:R1:W2:Y:S01]  /*0b60*/  LDG.E R6, desc[UR36][R6.64] ;  /* 0x0000002406067981 */ /* 0x0002a2000c1e1900 */
[----:B------:R-:W-:Y:S02]  /*0b70*/  LEA R21, R21, UR5, 0x2 ;  /* 0x0000000515157c11 */ /* 0x000fe4000f8e10ff */
[----:B------:R-:W-:Y:S02]  /*0b80*/  LEA R25, R25, UR5, 0x2 ;  /* 0x0000000519197c11 */ /* 0x000fe4000f8e10ff */
[----:B0-----:R-:W-:-:S03]  /*0b90*/  LEA R9, R0, R21, 0x2 ;  /* 0x0000001500097211 */ /* 0x001fc600078e10ff */
[C---:B------:R-:W-:Y:S02]  /*0ba0*/  IMAD R27, R0.reuse, 0x4, R25 ;  /* 0x00000004001b7824 */ /* 0x040fe400078e0219 */
[C---:B----4-:R-:W-:Y:S02]  /*0bb0*/  IMAD R11, R0.reuse, 0x4, R9 ;  /* 0x00000004000b7824 */ /* 0x050fe400078e0209 */
[----:B-1----:R-:W-:-:S03]  /*0bc0*/  IMAD R15, R0, 0x4, R27 ;  /* 0x00000004000f7824 */ /* 0x002fc600078e021b */
[C---:B------:R-:W-:Y:S01]  /*0bd0*/  LEA R13, R0.reuse, R11, 0x2 ;  /* 0x0000000b000d7211 */ /* 0x040fe200078e10ff */
[----:B------:R-:W-:Y:S01]  /*0be0*/  IMAD R7, R0, 0x4, R15 ;  /* 0x0000000400077824 */ /* 0x000fe200078e020f */
[----:B------:R-:W-:Y:S01]  /*0bf0*/  PLOP3.LUT P0, PT, PT, PT, PT, 0x8, 0x80 ;  /* 0x000000000080781c */ /* 0x000fe20003f0e170 */
[----:B------:R-:W-:Y:S01]  /*0c00*/  UIADD3 UR4, UPT, UPT, UR4, 0x8, URZ ;  /* 0x0000000804047890 */ /* 0x000fe2000fffe0ff */
[----:B---3--:R0:W-:Y:S04]  /*0c10*/  STS [R21], R8 ;  /* 0x0000000815007388 */ /* 0x0081e80000000800 */
[----:B-----5:R0:W-:Y:S04]  /*0c20*/  STS [R9], R10 ;  /* 0x0000000a09007388 */ /* 0x0201e80000000800 */
[----:B--2---:R0:W-:Y:S04]  /*0c30*/  STS [R11], R12 ;  /* 0x0000000c0b007388 */ /* 0x0041e80000000800 */
[----:B------:R0:W-:Y:S04]  /*0c40*/  STS [R13], R14 ;  /* 0x0000000e0d007388 */ /* 0x0001e80000000800 */
[----:B------:R0:W-:Y:S04]  /*0c50*/  STS [R25], R16 ;  /* 0x0000001019007388 */ /* 0x0001e80000000800 */
[----:B------:R0:W-:Y:S04]  /*0c60*/  STS [R27], R18 ;  /* 0x000000121b007388 */ /* 0x0001e80000000800 */
[----:B------:R0:W-:Y:S04]  /*0c70*/  STS [R15], R22 ;  /* 0x000000160f007388 */ /* 0x0001e80000000800 */
[----:B------:R0:W-:Y:S02]  /*0c80*/  STS [R7], R6 ;  /* 0x0000000607007388 */ /* 0x0001e40000000800 */
.L_x_76:
[----:B------:R-:W-:-:S13]  /*0c90*/  ISETP.NE.OR P0, PT, R20, UR4, P0 ;  /* 0x0000000414007c0c */ /* 0x000fda0008705670 */
[----:B------:R-:W-:Y:S05]  /*0ca0*/  @!P0 BRA `(.L_x_72) ;  /* 0x00000000005c8947 */ /* 0x000fea0003800000 */
.L_x_73:
[----:B0-2---:R-:W-:-:S04]  /*0cb0*/  IMAD R15, R0, UR4, R3 ;  /* 0x00000004000f7c24 */ /* 0x005fc8000f8e0203 */
[----:B-1----:R-:W-:Y:S01]  /*0cc0*/  IMAD.WIDE.U32 R6, R15, 0x4, R4 ;  /* 0x000000040f067825 */ /* 0x002fe200078e0004 */
[----:B------:R-:W-:-:S05]  /*0cd0*/  IADD3 R9, PT, PT, R0, R15, RZ ;  /* 0x0000000f00097210 */ /* 0x000fca0007ffe0ff */
[----:B------:R-:W-:Y:S01]  /*0ce0*/  IMAD.IADD R11, R0, 0x1, R9 ;  /* 0x00000001000b7824 */ /* 0x000fe200078e0209 */
[----:B------:R-:W2:Y:S01]  /*0cf0*/  LDG.E R6, desc[UR36][R6.64] ;  /* 0x0000002406067981 */ /* 0x000ea2000c1e1900 */
[----:B------:R-:W-:-:S04]  /*0d00*/  IMAD.WIDE.U32 R8, R9, 0x4, R4 ;  /* 0x0000000409087825 */ /* 0x000fc800078e0004 */
[----:B------:R-:W-:Y:S02]  /*0d10*/  IMAD.IADD R13, R0, 0x1, R11 ;  /* 0x00000001000d7824 */ /* 0x000fe400078e020b */
[--C-:B------:R-:W-:Y:S01]  /*0d20*/  IMAD.WIDE.U32 R10, R11, 0x4, R4.reuse ;  /* 0x000000040b0a7825 */ /* 0x100fe200078e0004 */
[----:B------:R-:W3:Y:S03]  /*0d30*/  LDG.E R8, desc[UR36][R8.64] ;  /* 0x0000002408087981 */ /* 0x000ee6000c1e1900 */
[----:B------:R-:W-:Y:S02]  /*0d40*/  IMAD.WIDE.U32 R12, R13, 0x4, R4 ;  /* 0x000000040d0c7825 */ /* 0x000fe400078e0004 */
[----:B------:R-:W4:Y:S04]  /*0d50*/  LDG.E R10, desc[UR36][R10.64] ;  /* 0x000000240a0a7981 */ /* 0x000f28000c1e1900 */
[----:B------:R-:W5:Y:S01]  /*0d60*/  LDG.E R12, desc[UR36][R12.64] ;  /* 0x000000240c0c7981 */ /* 0x000f62000c1e1900 */
[----:B------:R-:W-:-:S04]  /*0d70*/  LEA R15, R15, UR5, 0x2 ;  /* 0x000000050f0f7c11 */ /* 0x000fc8000f8e10ff */
[----:B------:R-:W-:-:S05]  /*0d80*/  LEA R17, R0, R15, 0x2 ;  /* 0x0000000f00117211 */ /* 0x000fca00078e10ff */
[----:B------:R-:W-:-:S04]  /*0d90*/  IMAD R19, R0, 0x4, R17 ;  /* 0x0000000400137824 */ /* 0x000fc800078e0211 */
[----:B------:R-:W-:Y:S01]  /*0da0*/  IMAD R21, R0, 0x4, R19 ;  /* 0x0000000400157824 */ /* 0x000fe200078e0213 */
[----:B------:R-:W-:-:S06]  /*0db0*/  UIADD3 UR4, UPT, UPT, UR4, 0x4, URZ ;  /* 0x0000000404047890 */ /* 0x000fcc000fffe0ff */
[----:B------:R-:W-:Y:S01]  /*0dc0*/  ISETP.NE.AND P0, PT, R20, UR4, PT ;  /* 0x0000000414007c0c */ /* 0x000fe2000bf05270 */
[----:B--2---:R0:W-:Y:S04]  /*0dd0*/  STS [R15], R6 ;  /* 0x000000060f007388 */ /* 0x0041e80000000800 */
[----:B---3--:R0:W-:Y:S04]  /*0de0*/  STS [R17], R8 ;  /* 0x0000000811007388 */ /* 0x0081e80000000800 */
[----:B----4-:R0:W-:Y:S04]  /*0df0*/  STS [R19], R10 ;  /* 0x0000000a13007388 */ /* 0x0101e80000000800 */
[----:B-----5:R0:W-:Y:S01]  /*0e00*/  STS [R21], R12 ;  /* 0x0000000c15007388 */ /* 0x0201e20000000800 */
[----:B------:R-:W-:Y:S05]  /*0e10*/  @P0 BRA `(.L_x_73) ;  /* 0xfffffffc00a40947 */ /* 0x000fea000383ffff */
.L_x_72:
[----:B------:R-:W-:-:S13]  /*0e20*/  ISETP.NE.AND P0, PT, R35, RZ, PT ;  /* 0x000000ff2300720c */ /* 0x000fda0003f05270 */
[----:B------:R-:W-:Y:S05]  /*0e30*/  @!P0 BRA `(.L_x_71) ;  /* 0x0000000000388947 */ /* 0x000fea0003800000 */
[----:B------:R-:W3:Y:S01]  /*0e40*/  S2UR UR5, SR_CgaCtaId ;  /* 0x00000000000579c3 */ /* 0x000ee20000008800 */
[----:B------:R-:W-:-:S07]  /*0e50*/  UMOV UR4, 0x400 ;  /* 0x0000040000047882 */ /* 0x000fce0000000000 */
[----:B0-----:R-:W0:Y:S01]  /*0e60*/  LDC.64 R6, c[0x0][0x388] ;  /* 0x0000e200ff067b82 */ /* 0x001e220000000a00 */
[----:B---3--:R-:W-:-:S03]  /*0e70*/  ULEA UR5, UR5, UR4, 0x18 ;  /* 0x0000000405057291 */ /* 0x008fc6000f8ec0ff */
[----:B------:R-:W-:-:S09]  /*0e80*/  UMOV UR4, URZ ;  /* 0x000000ff00047c82 */ /* 0x000fd20008000000 */
.L_x_77:
[----:B--23--:R-:W-:-:S04]  /*0e90*/  IMAD R9, R0, R20, R3 ;  /* 0x0000001400097224 */ /* 0x00cfc800078e0203 */
[----:B01----:R-:W-:-:S06]  /*0ea0*/  IMAD.WIDE.U32 R4, R9, 0x4, R6 ;  /* 0x0000000409047825 */ /* 0x003fcc00078e0006 */
[----:B------:R-:W2:Y:S01]  /*0eb0*/  LDG.E R4, desc[UR36][R4.64] ;  /* 0x0000002404047981 */ /* 0x000ea2000c1e1900 */
[----:B------:R-:W-:Y:S01]  /*0ec0*/  LEA R9, R9, UR5, 0x2 ;  /* 0x0000000509097c11 */ /* 0x000fe2000f8e10ff */
[----:B------:R-:W-:Y:S01]  /*0ed0*/  UIADD3 UR4, UPT, UPT, UR4, 0x1, URZ ;  /* 0x0000000104047890 */ /* 0x000fe2000fffe0ff */
[----:B------:R-:W-:-:S05]  /*0ee0*/  IADD3 R20, PT, PT, R20, 0x1, RZ ;  /* 0x0000000114147810 */ /* 0x000fca0007ffe0ff */
[----:B------:R-:W-:Y:S01]  /*0ef0*/  ISETP.NE.AND P0, PT, R35, UR4, PT ;  /* 0x0000000423007c0c */ /* 0x000fe2000bf05270 */
[----:B--2---:R3:W-:-:S12]  /*0f00*/  STS [R9], R4 ;  /* 0x0000000409007388 */ /* 0x0047d80000000800 */
[----:B------:R-:W-:Y:S05]  /*0f10*/  @P0 BRA `(.L_x_77) ;  /* 0xfffffffc00dc0947 */ /* 0x000fea000383ffff */
.L_x_71:
[----:B0-2---:R-:W0:Y:S01]  /*0f20*/  LDC.64 R18, c[0x0][0x3a0] ;  /* 0x0000e800ff127b82 */ /* 0x005e220000000a00 */
[----:B------:R-:W-:Y:S01]  /*0f30*/  UISETP.LT.AND UP0, UPT, UR9, 0x1, UPT ;  /* 0x000000010900788c */ /* 0x000fe2000bf01270 */
[C---:B------:R-:W-:Y:S01]  /*0f40*/  VIADD R17, R2.reuse, UR41 ;  /* 0x0000002902117c36 */ /* 0x040fe20008000000 */
[----:B------:R-:W-:Y:S01]  /*0f50*/  UIADD3 UR42, UPT, UPT, UR41, UR40, URZ ;  /* 0x00000028292a7290 */ /* 0x000fe2000fffe0ff */
[----:B------:R-:W-:Y:S01]  /*0f60*/  IMAD R28, R2, UR9, RZ ;  /* 0x00000009021c7c24 */ /* 0x000fe2000f8e02ff */
[----:B------:R-:W-:Y:S02]  /*0f70*/  USEL UR48, UR9, 0x1, !UP0 ;  /* 0x0000000109307887 */ /* 0x000fe4000c000000 */
[----:B------:R-:W-:Y:S01]  /*0f80*/  ULOP3.LUT UR43, UR9, 0xf, URZ, 0xc0, !UPT ;  /* 0x0000000f092b7892 */ /* 0x000fe2000f8ec0ff */
[----:B------:R-:W2:Y:S01]  /*0f90*/  LDC.64 R22, c[0x0][0x398] ;  /* 0x0000e600ff167b82 */ /* 0x000ea20000000a00 */
[----:B------:R-:W-:Y:S02]  /*0fa0*/  ULOP3.LUT UR44, UR9, 0x7, URZ, 0xc0, !UPT ;  /* 0x00000007092c7892 */ /* 0x000fe4000f8ec0ff */
[----:B------:R-:W-:-:S02]  /*0fb0*/  ULOP3.LUT UR45, UR9, 0x3, URZ, 0xc0, !UPT ;  /* 0x00000003092d7892 */ /* 0x000fc4000f8ec0ff */
[----:B------:R-:W-:Y:S02]  /*0fc0*/  ULOP3.LUT UR46, UR9, 0x7ffffff8, URZ, 0xc0, !UPT ;  /* 0x7ffffff8092e7892 */ /* 0x000fe4000f8ec0ff */
[----:B------:R-:W-:Y:S01]  /*0fd0*/  ULOP3.LUT UR47, UR9, 0x7ffffff0, URZ, 0xc0, !UPT ;  /* 0x7ffffff0092f7892 */ /* 0x000fe2000f8ec0ff */
[----:B------:R-:W4:Y:S01]  /*0fe0*/  LDC.64 R24, c[0x0][0x390] ;  /* 0x0000e400ff187b82 */ /* 0x000f220000000a00 */
[----:B------:R-:W-:Y:S02]  /*0ff0*/  ULOP3.LUT UR40, UR40, 0x7ffffffc, URZ, 0xc0, !UPT ;  /* 0x7ffffffc28287892 */ /* 0x000fe4000f8ec0ff */
[----:B------:R-:W-:-:S05]  /*1000*/  ULOP3.LUT UR49, UR48, 0x7ffffffe, URZ, 0xc0, !UPT ;  /* 0x7ffffffe30317892 */ /* 0x000fca000f8ec0ff */
[----:B------:R-:W5:Y:S01]  /*1010*/  LDC.64 R26, c[0x0][0x388] ;  /* 0x0000e200ff1a7b82 */ /* 0x000f620000000a00 */
[----:B0-----:R-:W-:-:S04]  /*1020*/  IMAD.WIDE R16, R17, 0x4, R18 ;  /* 0x0000000411107825 */ /* 0x001fc800078e0212 */
[----:B------:R-:W-:-:S04]  /*1030*/  IMAD.WIDE R18, R2, 0x4, R18 ;  /* 0x0000000402127825 */ /* 0x000fc800078e0212 */
[----:B--2---:R-:W-:-:S04]  /*1040*/  IMAD.WIDE R22, R2, 0x4, R22 ;  /* 0x0000000402167825 */ /* 0x004fc800078e0216 */
[----:B----4-:R-:W-:-:S04]  /*1050*/  IMAD.WIDE R24, R2, 0x4, R24 ;  /* 0x0000000402187825 */ /* 0x010fc800078e0218 */
[----:B-----5:R-:W-:Y:S01]  /*1060*/  IMAD.WIDE R26, R2, 0x4, R26 ;  /* 0x00000004021a7825 */ /* 0x020fe200078e021a */
[----:B------:R-:W-:Y:S06]  /*1070*/  BAR.SYNC.DEFER_BLOCKING 0x0 ;  /* 0x0000000000007b1d */ /* 0x000fec0000010000 */
.L_x_127:
[----:B------:R-:W0:Y:S01]  /*1080*/  LDC.64 R6, c[0x0][0x3b0] ;  /* 0x0000ec00ff067b82 */ /* 0x000e220000000a00 */
[----:B------:R-:W-:Y:S01]  /*1090*/  ISETP.GE.AND P0, PT, R2, UR41, PT ;  /* 0x0000002902007c0c */ /* 0x000fe2000bf06270 */
[----:B----4-:R-:W-:-:S03]  /*10a0*/  IMAD.MOV.U32 R3, RZ, RZ, 0x800000 ;  /* 0x00800000ff037424 */ /* 0x010fc600078e00ff */
[----:B------:R-:W-:-:S03]  /*10b0*/  P2R R0, PR, RZ, 0x1 ;  /* 0x00000001ff007803 */ /* 0x000fc60000000000 */
[----:B-1-3--:R-:W1:Y:S01]  /*10c0*/  LDC.64 R4, c[0x0][0x3b8] ;  /* 0x0000ee00ff047b82 */ /* 0x00ae620000000a00 */
[----:B0-----:R0:W-:Y:S04]  /*10d0*/  STG.E desc[UR36][R6.64], RZ ;  /* 0x000000ff06007986 */ /* 0x0011e8000c101924 */
[----:B-1----:R0:W-:Y:S04]  /*10e0*/  STG.E desc[UR36][R4.64], R3 ;  /* 0x0000000304007986 */ /* 0x0021e8000c101924 */
[----:B------:R0:W-:Y:S01]  /*10f0*/  @!P0 STG.E desc[UR36][R22.64], RZ ;  /* 0x000000ff16008986 */ /* 0x0001e2000c101924 */
[----:B-----5:R-:W-:Y:S05]  /*1100*/  @!P0 BRA `(.L_x_78) ;  /* 0x0000000000788947 */ /* 0x020fea0003800000 */
[----:B------:R-:W-:-:S13]  /*1110*/  ISETP.GE.AND P0, PT, R2, UR42, PT ;  /* 0x0000002a02007c0c */ /* 0x000fda000bf06270 */
[----:B------:R1:W-:Y:S01]  /*1120*/  @!P0 STG.E desc[UR36][R16.64], RZ ;  /* 0x000000ff10008986 */ /* 0x0003e2000c101924 */
[----:B------:R-:W-:Y:S05]  /*1130*/  @!P0 BRA `(.L_x_78) ;  /* 0x00000000006c8947 */ /* 0x000fea0003800000 */
[----:B------:R-:W-:-:S13]  /*1140*/  ISETP.NE.AND P0, PT, R2, UR42, PT ;  /* 0x0000002a02007c0c */ /* 0x000fda000bf05270 */
[----:B------:R-:W-:Y:S05]  /*1150*/  @P0 BRA `(.L_x_78) ;  /* 0x0000000000640947 */ /* 0x000fea0003800000 */
[----:B------:R-:W2:Y:S01]  /*1160*/  S2R R0, SR_LANEID ;  /* 0x0000000000007919 */ /* 0x000ea20000000000 */
[----:B0-----:R-:W0:Y:S01]  /*1170*/  LDC.64 R6, c[0x0][0x3a8] ;  /* 0x0000ea00ff067b82 */ /* 0x001e220000000a00 */
[----:B------:R-:W-:Y:S02]  /*1180*/  VOTEU.ANY UR4, UPT, PT ;  /* 0x0000000000047886 */ /* 0x000fe400038e0100 */
[----:B------:R-:W-:Y:S02]  /*1190*/  UFLO.U32 UR5, UR4 ;  /* 0x00000004000572bd */ /* 0x000fe400080e0000 */
[----:B------:R-:W0:Y:S03]  /*11a0*/  POPC R3, UR4 ;  /* 0x0000000400037d09 */ /* 0x000e260008000000 */
[----:B------:R-:W3:Y:S08]  /*11b0*/  LDC.64 R14, c[0x0][0x3d0] ;  /* 0x0000f400ff0e7b82 */ /* 0x000ef00000000a00 */
[----:B------:R-:W4:Y:S08]  /*11c0*/  LDC.64 R8, c[0x0][0x3c0] ;  /* 0x0000f000ff087b82 */ /* 0x000f300000000a00 */
[----:B------:R-:W5:Y:S01]  /*11d0*/  LDC.64 R12, c[0x0][0x3c8] ;  /* 0x0000f200ff0c7b82 */ /* 0x000f620000000a00 */
[----:B--2---:R-:W-:Y:S01]  /*11e0*/  ISETP.EQ.U32.AND P0, PT, R0, UR5, PT ;  /* 0x0000000500007c0c */ /* 0x004fe2000bf02070 */
[----:B------:R-:W2:-:S12]  /*11f0*/  LDCU.64 UR4, c[0x4][0x8] ;  /* 0x01000100ff0477ac */ /* 0x000e980008000a00 */
[----:B0-----:R0:W-:Y:S04]  /*1200*/  @P0 REDG.E.ADD.STRONG.GPU desc[UR36][R6.64], R3 ;  /* 0x000000030600098e */ /* 0x0011e8000c12e124 */
[----:B---3--:R-:W3:Y:S04]  /*1210*/  LDG.E R14, desc[UR36][R14.64] ;  /* 0x000000240e0e7981 */ /* 0x008ee8000c1e1900 */
[----:B----4-:R-:W4:Y:S04]  /*1220*/  LDG.E R10, desc[UR36][R8.64] ;  /* 0x00000024080a7981 */ /* 0x010f28000c1e1900 */
[----:B-----5:R-:W4:Y:S01]  /*1230*/  LDG.E R11, desc[UR36][R12.64] ;  /* 0x000000240c0b7981 */ /* 0x020f22000c1e1900 */
[----:B------:R-:W-:Y:S01]  /*1240*/  MOV R0, 0x18 ;  /* 0x0000001800007802 */ /* 0x000fe20000000f00 */
[----:B--2---:R-:W-:Y:S01]  /*1250*/  IMAD.U32 R5, RZ, RZ, UR5 ;  /* 0x00000005ff057e24 */ /* 0x004fe2000f8e00ff */
[----:B------:R-:W-:Y:S01]  /*1260*/  MOV R4, UR4 ;  /* 0x0000000400047c02 */ /* 0x000fe20008000f00 */
[----:B0-----:R-:W-:Y:S01]  /*1270*/  IMAD.U32 R6, RZ, RZ, UR38 ;  /* 0x00000026ff067e24 */ /* 0x001fe2000f8e00ff */
[----:B------:R0:W2:Y:S01]  /*1280*/  LDC.64 R30, c[0x4][R0] ;  /* 0x01000000001e7b82 */ /* 0x0000a20000000a00 */
[----:B------:R-:W-:Y:S01]  /*1290*/  MOV R7, UR39 ;  /* 0x0000002700077c02 */ /* 0x000fe20008000f00 */
[----:B---3--:R-:W3:Y:S01]  /*12a0*/  F2F.F64.F32 R20, R14 ;  /* 0x0000000e00147310 */ /* 0x008ee20000201800 */
[----:B----4-:R0:W-:Y:S04]  /*12b0*/  STL.64 [R1], R10 ;  /* 0x0000000a01007387 */ /* 0x0101e80000100a00 */
[----:B--23--:R0:W-:Y:S02]  /*12c0*/  STL.64 [R1+0x8], R20 ;  /* 0x0000081401007387 */ /* 0x00c1e40000100a00 */
[----:B0-----:R-:W-:-:S07]  /*12d0*/  LEPC R20, `(.L_x_78) ;  /* 0x000000001014794e */ /* 0x001fce0000000000 */
[----:B-1----:R-:W-:Y:S05]  /*12e0*/  CALL.ABS.NOINC R30 ;  /* 0x000000001e007343 */ /* 0x002fea0003c00000 */
.L_x_78:
[----:B------:R-:W2:Y:S02]  /*12f0*/  LDCU UR4, c[0x3][0x4] ;  /* 0x00c00080ff0477ac */ /* 0x000ea40008000800 */
[----:B--2---:R-:W-:Y:S01]  /*1300*/  ISETP.GE.AND P0, PT, R2, UR4, PT ;  /* 0x0000000402007c0c */ /* 0x004fe2000bf06270 */
[----:B------:R-:W-:Y:S05]  /*1310*/  WARPSYNC.ALL ;  /* 0x0000000000007948 */ /* 0x000fea0003800000 */
[----:B------:R-:W-:Y:S07]  /*1320*/  BAR.SYNC.DEFER_BLOCKING 0x0 ;  /* 0x0000000000007b1d */ /* 0x000fee0000010000 */
[----:B------:R-:W-:Y:S05]  /*1330*/  @P0 BRA `(.L_x_79) ;  /* 0x0000001400600947 */ /* 0x000fea0003800000 */
[----:B0-----:R-:W2:Y:S01]  /*1340*/  LDG.E R6, desc[UR36][R24.64] ;  /* 0x0000002418067981 */ /* 0x001ea2000c1e1900 */
[----:B------:R-:W0:Y:S01]  /*1350*/  LDCU UR4, c[0x3][URZ] ;  /* 0x00c00000ff0477ac */ /* 0x000e220008000800 */
[----:B------:R-:W-:-:S04]  /*1360*/  IMAD.U32 R3, RZ, RZ, UR44 ;  /* 0x0000002cff037e24 */ /* 0x000fc8000f8e00ff */
[----:B------:R-:W-:Y:S01]  /*1370*/  VIADD R3, R3, 0xffffffff ;  /* 0xffffffff03037836 */ /* 0x000fe20000000000 */
[----:B0-----:R-:W-:Y:S01]  /*1380*/  UISETP.GE.AND UP0, UPT, UR4, 0x1, UPT ;  /* 0x000000010400788c */ /* 0x001fe2000bf06270 */
[----:B--2---:R-:W-:-:S08]  /*1390*/  MOV R7, R6 ;  /* 0x0000000600077202 */ /* 0x004fd00000000f00 */
[----:B------:R-:W-:Y:S05]  /*13a0*/  BRA.U !UP0, `(.L_x_80) ;  /* 0x0000000d08347547 */ /* 0x000fea000b800000 */
[----:B------:R-:W0:Y:S02]  /*13b0*/  LDCU UR5, c[0x3][0x8] ;  /* 0x00c00100ff0577ac */ /* 0x000e240008000800 */
[----:B0-----:R-:W-:-:S09]  /*13c0*/  UISETP.GE.AND UP0, UPT, UR5, 0x1, UPT ;  /* 0x000000010500788c */ /* 0x001fd2000bf06270 */
[----:B------:R-:W-:Y:S05]  /*13d0*/  BRA.U !UP0, `(.L_x_81) ;  /* 0x0000000908587547 */ /* 0x000fea000b800000 */
[----:B------:R-:W-:Y:S01]  /*13e0*/  IMAD.MOV.U32 R8, RZ, RZ, 0x7f7fffff ;  /* 0x7f7fffffff087424 */ /* 0x000fe200078e00ff */
[----:B------:R-:W-:Y:S01]  /*13f0*/  MOV R7, R6 ;  /* 0x0000000600077202 */ /* 0x000fe20000000f00 */
[----:B------:R-:W-:-:S07]  /*1400*/  IMAD.MOV.U32 R9, RZ, RZ, RZ ;  /* 0x000000ffff097224 */ /* 0x000fce00078e00ff */
.L_x_89:
[----:B------:R-:W0:Y:S01]  /*1410*/  LDC R0, c[0x3][0x8] ;  /* 0x00c00200ff007b82 */ /* 0x000e220000000800 */
[----:B------:R-:W-:Y:S01]  /*1420*/  SHF.R.S32.HI R11, RZ, 0x1f, R28 ;  /* 0x0000001fff0b7819 */ /* 0x000fe2000001141c */
[----:B------:R-:W-:Y:S02]  /*1430*/  IMAD.MOV.U32 R10, RZ, RZ, RZ ;  /* 0x000000ffff0a7224 */ /* 0x000fe400078e00ff */
[----:B------:R-:W-:Y:S01]  /*1440*/  IMAD.MOV.U32 R5, RZ, RZ, RZ ;  /* 0x000000ffff057224 */ /* 0x000fe200078e00ff */
[----:B0-----:R-:W-:-:S13]  /*1450*/  ISETP.GE.U32.AND P0, PT, R0, 0x8, PT ;  /* 0x000000080000780c */ /* 0x001fda0003f06070 */
[----:B------:R-:W-:Y:S05]  /*1460*/  @!P0 BRA `(.L_x_82) ;  /* 0x0000000000c08947 */ /* 0x000fea0003800000 */
[----:B------:R-:W0:Y:S01]  /*1470*/  S2R R5, SR_CgaCtaId ;  /* 0x0000000000057919 */ /* 0x000e220000008800 */
[----:B------:R-:W-:Y:S01]  /*1480*/  MOV R12, 0x400 ;  /* 0x00000400000c7802 */ /* 0x000fe20000000f00 */
[----:B------:R-:W-:Y:S02]  /*1490*/  HFMA2 R10, -RZ, RZ, 0, 0 ;  /* 0x00000000ff0a7431 */ /* 0x000fe400000001ff */
[----:B------:R-:W-:Y:S01]  /*14a0*/  IMAD.MOV.U32 R15, RZ, RZ, RZ ;  /* 0x000000ffff0f7224 */ /* 0x000fe200078e00ff */
[----:B0-----:R-:W-:-:S07]  /*14b0*/  LEA R12, R5, R12, 0x18 ;  /* 0x0000000c050c7211 */ /* 0x001fce00078ec0ff */
.L_x_83:
[----:B------:R-:W0:Y:S01]  /*14c0*/  LDCU.64 UR4, c[0x0][0x380] ;  /* 0x00007000ff0477ac */ /* 0x000e220008000a00 */
[----:B------:R-:W-:-:S05]  /*14d0*/  IADD3 R5, P0, PT, R28, R15, RZ ;  /* 0x0000000f1c057210 */ /* 0x000fca0007f1e0ff */
[----:B------:R-:W-:Y:S01]  /*14e0*/  IMAD.X R14, RZ, RZ, R11, P0 ;  /* 0x000000ffff0e7224 */ /* 0x000fe200000e060b */
[----:B0-----:R-:W-:-:S04]  /*14f0*/  LEA R4, P0, R5, UR4, 0x2 ;  /* 0x0000000405047c11 */ /* 0x001fc8000f8010ff */
[----:B------:R-:W-:-:S05]  /*1500*/  LEA.HI.X R5, R5, UR5, R14, 0x2, P0 ;  /* 0x0000000505057c11 */ /* 0x000fca00080f140e */
[----:B------:R-:W2:Y:S04]  /*1510*/  LDG.E R31, desc[UR36][R4.64] ;  /* 0x00000024041f7981 */ /* 0x000ea8000c1e1900 */
[----:B------:R-:W3:Y:S04]  /*1520*/  LDG.E R34, desc[UR36][R4.64+0x4] ;  /* 0x0000042404227981 */ /* 0x000ee8000c1e1900 */
[----:B------:R-:W4:Y:S04]  /*1530*/  LDG.E R36, desc[UR36][R4.64+0x8] ;  /* 0x0000082404247981 */ /* 0x000f28000c1e1900 */
[----:B------:R-:W5:Y:S04]  /*1540*/  LDG.E R30, desc[UR36][R4.64+0xc] ;  /* 0x00000c24041e7981 */ /* 0x000f68000c1e1900 */
[----:B------:R-:W4:Y:S04]  /*1550*/  LDG.E R20, desc[UR36][R4.64+0x10] ;  /* 0x0000102404147981 */ /* 0x000f28000c1e1900 */
[----:B------:R-:W4:Y:S04]  /*1560*/  LDG.E R14, desc[UR36][R4.64+0x14] ;  /* 0x00001424040e7981 */ /* 0x000f28000c1e1900 */
[----:B------:R-:W4:Y:S04]  /*1570*/  LDG.E R13, desc[UR36][R4.64+0x18] ;  /* 0x00001824040d7981 */ /* 0x000f28000c1e1900 */
[----:B------:R0:W4:Y:S01]  /*1580*/  LDG.E R21, desc[UR36][R4.64+0x1c] ;  /* 0x00001c2404157981 */ /* 0x000122000c1e1900 */
[----:B------:R-:W-:-:S02]  /*1590*/  IMAD R33, R9, R0, R15 ;  /* 0x0000000009217224 */ /* 0x000fc400078e020f */
[----:B------:R-:W-:-:S03]  /*15a0*/  VIADD R15, R15, 0x8 ;  /* 0x000000080f0f7836 */ /* 0x000fc60000000000 */
[----:B------:R-:W-:Y:S02]  /*15b0*/  LEA R33, R33, R12, 0x2 ;  /* 0x0000000c21217211 */ /* 0x000fe400078e10ff */
[----:B------:R-:W-:-:S03]  /*15c0*/  ISETP.NE.AND P0, PT, R15, UR46, PT ;  /* 0x0000002e0f007c0c */ /* 0x000fc6000bf05270 */
[----:B------:R-:W2:Y:S04]  /*15d0*/  LDS R32, [R33] ;  /* 0x0000000021207984 */ /* 0x000ea80000000800 */
[----:B------:R-:W3:Y:S04]  /*15e0*/  LDS R35, [R33+0x4] ;  /* 0x0000040021237984 */ /* 0x000ee80000000800 */
[----:B------:R-:W5:Y:S04]  /*15f0*/  LDS R37, [R33+0xc] ;  /* 0x00000c0021257984 */ /* 0x000f680000000800 */
[----:B0-----:R-:W4:Y:S04]  /*1600*/  LDS R5, [R33+0x10] ;  /* 0x0000100021057984 */ /* 0x001f280000000800 */
[----:B------:R-:W0:Y:S01]  /*1610*/  LDS R4, [R33+0x18] ;  /* 0x0000180021047984 */ /* 0x000e220000000800 */
[----:B--2---:R-:W-:-:S03]  /*1620*/  FADD R31, R31, -R32 ;  /* 0x800000201f1f7221 */ /* 0x004fc60000000000 */
[----:B------:R-:W2:Y:S01]  /*1630*/  LDS R32, [R33+0x1c] ;  /* 0x00001c0021207984 */ /* 0x000ea20000000800 */
[----:B------:R-:W-:Y:S01]  /*1640*/  FFMA R10, R31, R31, R10 ;  /* 0x0000001f1f0a7223 */ /* 0x000fe2000000000a */
[----:B---3--:R-:W-:Y:S02]  /*1650*/  FADD R35, R34, -R35 ;  /* 0x8000002322237221 */ /* 0x008fe40000000000 */
[----:B------:R-:W3:Y:S02]  /*1660*/  LDS R31, [R33+0x8] ;  /* 0x00000800211f7984 */ /* 0x000ee40000000800 */
[----:B------:R-:W-:Y:S02]  /*1670*/  FFMA R10, R35, R35, R10 ;  /* 0x00000023230a7223 */ /* 0x000fe4000000000a */
[----:B------:R-:W1:Y:S01]  /*1680*/  LDS R35, [R33+0x14] ;  /* 0x0000140021237984 */ /* 0x000e620000000800 */
[----:B-----5:R-:W-:Y:S01]  /*1690*/  FADD R37, R30, -R37 ;  /* 0x800000251e257221 */ /* 0x020fe20000000000 */
[----:B----4-:R-:W-:Y:S01]  /*16a0*/  FADD R5, R20, -R5 ;  /* 0x8000000514057221 */ /* 0x010fe20000000000 */
[----:B0-----:R-:W-:Y:S01]  /*16b0*/  FADD R13, R13, -R4 ;  /* 0x800000040d0d7221 */ /* 0x001fe20000000000 */
[----:B--2---:R-:W-:Y:S01]  /*16c0*/  FADD R21, R21, -R32 ;  /* 0x8000002015157221 */ /* 0x004fe20000000000 */
[----:B---3--:R-:W-:-:S04]  /*16d0*/  FADD R31, R36, -R31 ;  /* 0x8000001f241f7221 */ /* 0x008fc80000000000 */
[----:B------:R-:W-:Y:S01]  /*16e0*/  FFMA R10, R31, R31, R10 ;  /* 0x0000001f1f0a7223 */ /* 0x000fe2000000000a */
[----:B-1----:R-:W-:-:S03]  /*16f0*/  FADD R35, R14, -R35 ;  /* 0x800000230e237221 */ /* 0x002fc60000000000 */
[----:B------:R-:W-:-:S04]  /*1700*/  FFMA R10, R37, R37, R10 ;  /* 0x00000025250a7223 */ /* 0x000fc8000000000a */
[----:B------:R-:W-:-:S04]  /*1710*/  FFMA R10, R5, R5, R10 ;  /* 0x00000005050a7223 */ /* 0x000fc8000000000a */
[----:B------:R-:W-:-:S04]  /*1720*/  FFMA R10, R35, R35, R10 ;  /* 0x00000023230a7223 */ /* 0x000fc8000000000a */
[----:B------:R-:W-:-:S04]  /*1730*/  FFMA R10, R13, R13, R10 ;  /* 0x0000000d0d0a7223 */ /* 0x000fc8000000000a */
[----:B------:R-:W-:Y:S01]  /*1740*/  FFMA R10, R21, R21, R10 ;  /* 0x00000015150a7223 */ /* 0x000fe2000000000a */
[----:B------:R-:W-:Y:S06]  /*1750*/  @P0 BRA `(.L_x_83) ;  /* 0xfffffffc00580947 */ /* 0x000fec000383ffff */
[----:B------:R-:W-:-:S07]  /*1760*/  IMAD.U32 R5, RZ, RZ, UR46 ;  /* 0x0000002eff057e24 */ /* 0x000fce000f8e00ff */
.L_x_82:
[----:B------:R-:W-:-:S09]  /*1770*/  UISETP.NE.AND UP0, UPT, UR44, URZ, UPT ;  /* 0x000000ff2c00728c */ /* 0x000fd2000bf05270 */
[----:B------:R-:W-:Y:S05]  /*1780*/  BRA.U !UP0, `(.L_x_84) ;  /* 0x0000000508107547 */ /* 0x000fea000b800000 */
[----:B------:R-:W-:Y:S01]  /*1790*/  ISETP.GE.U32.AND P0, PT, R3, 0x3, PT ;  /* 0x000000030300780c */ /* 0x000fe20003f06070 */
[----:B------:R-:W-:-:S12]  /*17a0*/  UISETP.NE.AND UP0, UPT, UR45, URZ, UPT ;  /* 0x000000ff2d00728c */ /* 0x000fd8000bf05270 */
[----:B------:R-:W-:Y:S05]  /*17b0*/  @!P0 BRA `(.L_x_85) ;  /* 0x00000000006c8947 */ /* 0x000fea0003800000 */
[----:B------:R-:W0:Y:S01]  /*17c0*/  LDCU.64 UR4, c[0x0][0x380] ;  /* 0x00007000ff0477ac */ /* 0x000e220008000a00 */
[----:B------:R-:W-:-:S04]  /*17d0*/  IADD3 R4, P0, PT, R28, R5, RZ ;  /* 0x000000051c047210 */ /* 0x000fc80007f1e0ff */
[----:B------:R-:W-:Y:S02]  /*17e0*/  IADD3.X R13, PT, PT, RZ, R11, RZ, P0, !PT ;  /* 0x0000000bff0d7210 */ /* 0x000fe400007fe4ff */
[----:B0-----:R-:W-:-:S04]  /*17f0*/  LEA R12, P0, R4, UR4, 0x2 ;  /* 0x00000004040c7c11 */ /* 0x001fc8000f8010ff */
[----:B------:R-:W-:-:S05]  /*1800*/  LEA.HI.X R13, R4, UR5, R13, 0x2, P0 ;  /* 0x00000005040d7c11 */ /* 0x000fca00080f140d */
[----:B------:R-:W2:Y:S04]  /*1810*/  LDG.E R4, desc[UR36][R12.64] ;  /* 0x000000240c047981 */ /* 0x000ea8000c1e1900 */
[----:B------:R-:W3:Y:S04]  /*1820*/  LDG.E R20, desc[UR36][R12.64+0x4] ;  /* 0x000004240c147981 */ /* 0x000ee8000c1e1900 */
[----:B------:R-:W4:Y:S04]  /*1830*/  LDG.E R30, desc[UR36][R12.64+0x8] ;  /* 0x000008240c1e7981 */ /* 0x000f28000c1e1900 */
[----:B------:R-:W5:Y:S01]  /*1840*/  LDG.E R32, desc[UR36][R12.64+0xc] ;  /* 0x00000c240c207981 */ /* 0x000f62000c1e1900 */
[----:B------:R-:W-:Y:S01]  /*1850*/  MOV R15, 0x400 ;  /* 0x00000400000f7802 */ /* 0x000fe20000000f00 */
[----:B------:R-:W-:Y:S01]  /*1860*/  IMAD R14, R9, R0, R5 ;  /* 0x00000000090e7224 */ /* 0x000fe200078e0205 */
[----:B------:R-:W0:Y:S01]  /*1870*/  S2R R34, SR_CgaCtaId ;  /* 0x0000000000227919 */ /* 0x000e220000008800 */
[----:B------:R-:W-:Y:S01]  /*1880*/  VIADD R5, R5, 0x4 ;  /* 0x0000000405057836 */ /* 0x000fe20000000000 */
[----:B0-----:R-:W-:-:S05]  /*1890*/  LEA R15, R34, R15, 0x18 ;  /* 0x0000000f220f7211 */ /* 0x001fca00078ec0ff */
[----:B------:R-:W-:-:S05]  /*18a0*/  IMAD R14, R14, 0x4, R15 ;  /* 0x000000040e0e7824 */ /* 0x000fca00078e020f */
[----:B------:R-:W2:Y:S04]  /*18b0*/  LDS R15, [R14] ;  /* 0x000000000e0f7984 */ /* 0x000ea80000000800 */
[----:B------:R-:W3:Y:S04]  /*18c0*/  LDS R21, [R14+0x4] ;  /* 0x000004000e157984 */ /* 0x000ee80000000800 */
[----:B------:R-:W4:Y:S04]  /*18d0*/  LDS R31, [R14+0x8] ;  /* 0x000008000e1f7984 */ /* 0x000f280000000800 */
[----:B------:R-:W5:Y:S01]  /*18e0*/  LDS R33, [R14+0xc] ;  /* 0x00000c000e217984 */ /* 0x000f620000000800 */
[----:B--2---:R-:W-:-:S04]  /*18f0*/  FADD R15, R4, -R15 ;  /* 0x8000000f040f7221 */ /* 0x004fc80000000000 */
[----:B------:R-:W-:Y:S01]  /*1900*/  FFMA R10, R15, R15, R10 ;  /* 0x0000000f0f0a7223 */ /* 0x000fe2000000000a */
[----:B---3--:R-:W-:Y:S01]  /*1910*/  FADD R21, R20, -R21 ;  /* 0x8000001514157221 */ /* 0x008fe20000000000 */
[----:B----4-:R-:W-:-:S03]  /*1920*/  FADD R31, R30, -R31 ;  /* 0x8000001f1e1f7221 */ /* 0x010fc60000000000 */
[----:B------:R-:W-:Y:S01]  /*1930*/  FFMA R10, R21, R21, R10 ;  /* 0x00000015150a7223 */ /* 0x000fe2000000000a */
[----:B-----5:R-:W-:-:S03]  /*1940*/  FADD R33, R32, -R33 ;  /* 0x8000002120217221 */ /* 0x020fc60000000000 */
[----:B------:R-:W-:-:S04]  /*1950*/  FFMA R10, R31, R31, R10 ;  /* 0x0000001f1f0a7223 */ /* 0x000fc8000000000a */
[----:B------:R-:W-:-:S07]  /*1960*/  FFMA R10, R33, R33, R10 ;  /* 0x00000021210a7223 */ /* 0x000fce000000000a */
.L_x_85:
[----:B------:R-:W-:Y:S05]  /*1970*/  BRA.U !UP0, `(.L_x_84) ;  /* 0x0000000108947547 */ /* 0x000fea000b800000 */
[----:B------:R-:W-:Y:S01]  /*1980*/  UISETP.NE.AND UP0, UPT, UR45, 0x1, UPT ;  /* 0x000000012d00788c */ /* 0x000fe2000bf05270 */
[----:B------:R-:W-:-:S05]  /*1990*/  LOP3.LUT P0, RZ, R0, 0x1, RZ, 0xc0, !PT ;  /* 0x0000000100ff7812 */ /* 0x000fca000780c0ff */
[----:B------:R-:W-:-:S05]  /*19a0*/  PLOP3.LUT P1, PT, PT, PT, UP0, 0x80, 0x8 ;  /* 0x000000000008781c */ /* 0x000fca0003f2f008 */
[----:B------:R-:W0:Y:S03]  /*19b0*/  @UP0 LDCU.64 UR4, c[0x0][0x380] ;  /* 0x00007000ff0407ac */ /* 0x000e260008000a00 */
[----:B------:R-:W2:Y:S05]  /*19c0*/  @P0 LDC.64 R12, c[0x0][0x380] ;  /* 0x0000e000ff0c0b82 */ /* 0x000eaa0000000a00 */
[----:B------:R-:W-:Y:S01]  /*19d0*/  @P1 IADD3 R4, P2, PT, R28, R5, RZ ;  /* 0x000000051c041210 */ /* 0x000fe20007f5e0ff */
[----:B------:R-:W-:Y:S02]  /*19e0*/  @P1 IMAD R30, R9, R0, R5 ;  /* 0x00000000091e1224 */ /* 0x000fe400078e0205 */
[----:B------:R-:W-:Y:S01]  /*19f0*/  @P1 VIADD R5, R5, 0x2 ;  /* 0x0000000205051836 */ /* 0x000fe20000000000 */
[----:B------:R-:W-:-:S02]  /*1a00*/  @P1 IADD3.X R15, PT, PT, RZ, R11, RZ, P2, !PT ;  /* 0x0000000bff0f1210 */ /* 0x000fc400017fe4ff */
[----:B0-----:R-:W-:-:S04]  /*1a10*/  @P1 LEA R14, P2, R4, UR4, 0x2 ;  /* 0x00000004040e1c11 */ /* 0x001fc8000f8410ff */
[----:B------:R-:W-:Y:S02]  /*1a20*/  @P1 LEA.HI.X R15, R4, UR5, R15, 0x2, P2 ;  /* 0x00000005040f1c11 */ /* 0x000fe400090f140f */
[----:B------:R-:W-:-:S03]  /*1a30*/  @P0 IADD3 R4, P2, PT, R28, R5, RZ ;  /* 0x000000051c040210 */ /* 0x000fc60007f5e0ff */
[----:B------:R-:W3:Y:S02]  /*1a40*/  @P1 LDG.E R20, desc[UR36][R14.64] ;  /* 0x000000240e141981 */ /* 0x000ee4000c1e1900 */
[----:B------:R-:W-:Y:S01]  /*1a50*/  @P0 IMAD.X R11, RZ, RZ, R11, P2 ;  /* 0x000000ffff0b0224 */ /* 0x000fe200010e060b */
[C---:B--2---:R-:W-:Y:S01]  /*1a60*/  @P0 LEA R12, P2, R4.reuse, R12, 0x2 ;  /* 0x0000000c040c0211 */ /* 0x044fe200078410ff */
[----:B------:R-:W2:Y:S03]  /*1a70*/  @P1 LDG.E R21, desc[UR36][R14.64+0x4] ;  /* 0x000004240e151981 */ /* 0x000ea6000c1e1900 */
[----:B------:R-:W-:-:S05]  /*1a80*/  @P0 LEA.HI.X R13, R4, R13, R11, 0x2, P2 ;  /* 0x0000000d040d0211 */ /* 0x000fca00010f140b */
[----:B------:R-:W4:Y:S01]  /*1a90*/  @P0 LDG.E R12, desc[UR36][R12.64] ;  /* 0x000000240c0c0981 */ /* 0x000f22000c1e1900 */
[----:B------:R-:W0:Y:S01]  /*1aa0*/  @UP0 S2UR UR6, SR_CgaCtaId ;  /* 0x00000000000609c3 */ /* 0x000e220000008800 */
[----:B------:R-:W5:Y:S01]  /*1ab0*/  @P0 S2R R11, SR_CgaCtaId ;  /* 0x00000000000b0919 */ /* 0x000f620000008800 */
[----:B------:R-:W-:Y:S01]  /*1ac0*/  @P1 R2UR UR4, R30 ;  /* 0x000000001e0412ca */ /* 0x000fe200000e0000 */
[----:B------:R-:W-:Y:S01]  /*1ad0*/  @UP0 UMOV UR5, 0x400 ;  /* 0x0000040000050882 */ /* 0x000fe20000000000 */
[----:B------:R-:W-:Y:S01]  /*1ae0*/  @P0 MOV R4, 0x400 ;  /* 0x0000040000040802 */ /* 0x000fe20000000f00 */
[----:B------:R-:W-:Y:S01]  /*1af0*/  @P0 IMAD R0, R9, R0, R5 ;  /* 0x0000000009000224 */ /* 0x000fe200078e0205 */
[----:B0-----:R-:W-:-:S09]  /*1b00*/  @UP0 ULEA UR5, UR6, UR5, 0x18 ;  /* 0x0000000506050291 */ /* 0x001fd2000f8ec0ff */
[----:B------:R-:W-:Y:S01]  /*1b10*/  @UP0 ULEA UR4, UR4, UR5, 0x2 ;  /* 0x0000000504040291 */ /* 0x000fe2000f8e10ff */
[----:B-----5:R-:W-:-:S08]  /*1b20*/  @P0 LEA R31, R11, R4, 0x18 ;  /* 0x000000040b1f0211 */ /* 0x020fd000078ec0ff */
[----:B------:R-:W3:Y:S01]  /*1b30*/  @P1 LDS R11, [UR4] ;  /* 0x00000004ff0b1984 */ /* 0x000ee20008000800 */
[----:B------:R-:W-:-:S03]  /*1b40*/  @P0 LEA R0, R0, R31, 0x2 ;  /* 0x0000001f00000211 */ /* 0x000fc600078e10ff */
[----:B------:R-:W2:Y:S04]  /*1b50*/  @P1 LDS R4, [UR4+0x4] ;  /* 0x00000404ff041984 */ /* 0x000ea80008000800 */
[----:B------:R-:W4:Y:S01]  /*1b60*/  @P0 LDS R5, [R0] ;  /* 0x0000000000050984 */ /* 0x000f220000000800 */
[----:B---3--:R-:W-:Y:S01]  /*1b70*/  @P1 FADD R11, R20, -R11 ;  /* 0x8000000b140b1221 */ /* 0x008fe20000000000 */
[----:B--2---:R-:W-:-:S03]  /*1b80*/  @P1 FADD R4, R21, -R4 ;  /* 0x8000000415041221 */ /* 0x004fc60000000000 */
[----:B------:R-:W-:-:S04]  /*1b90*/  @P1 FFMA R11, R11, R11, R10 ;  /* 0x0000000b0b0b1223 */ /* 0x000fc8000000000a */
[----:B------:R-:W-:Y:S01]  /*1ba0*/  @P1 FFMA R10, R4, R4, R11 ;  /* 0x00000004040a1223 */ /* 0x000fe2000000000b */
[----:B----4-:R-:W-:-:S04]  /*1bb0*/  @P0 FADD R5, R12, -R5 ;  /* 0x800000050c050221 */ /* 0x010fc80000000000 */
[----:B------:R-:W-:-:S07]  /*1bc0*/  @P0 FFMA R10, R5, R5, R10 ;  /* 0x00000005050a0223 */ /* 0x000fce000000000a */
.L_x_84:
[----:B------:R-:W-:Y:S01]  /*1bd0*/  VIADD R0, R10, 0xf3000000 ;  /* 0xf30000000a007836 */ /* 0x000fe20000000000 */
[----:B------:R0:W2:Y:S01]  /*1be0*/  MUFU.RSQ R11, R10 ;  /* 0x0000000a000b7308 */ /* 0x0000a20000001400 */
[----:B------:R-:W-:Y:S03]  /*1bf0*/  BSSY.RECONVERGENT B0, `(.L_x_86) ;  /* 0x000000c000007945 */ /* 0x000fe60003800200 */
[----:B------:R-:W-:-:S13]  /*1c00*/  ISETP.GT.U32.AND P0, PT, R0, 0x727fffff, PT ;  /* 0x727fffff0000780c */ /* 0x000fda0003f04070 */
[----:B0-2---:R-:W-:Y:S05]  /*1c10*/  @!P0 BRA `(.L_x_87) ;  /* 0x0000000000148947 */ /* 0x005fea0003800000 */
[----:B------:R-:W-:Y:S01]  /*1c20*/  IMAD.MOV.U32 R0, RZ, RZ, R10 ;  /* 0x000000ffff007224 */ /* 0x000fe200078e000a */
[----:B------:R-:W-:-:S07]  /*1c30*/  MOV R13, 0x1c50 ;  /* 0x00001c50000d7802 */ /* 0x000fce0000000f00 */
[----:B-1----:R-:W-:Y:S05]  /*1c40*/  CALL.REL.NOINC `($__internal_3_$__cuda_sm20_sqrt_rn_f32_slowpath) ;  /* 0x0000001800e47944 */ /* 0x002fea0003c00000 */
[----:B------:R-:W-:Y:S01]  /*1c50*/  MOV R5, R0 ;  /* 0x0000000000057202 */ /* 0x000fe20000000f00 */
[----:B------:R-:W-:Y:S06]  /*1c60*/  BRA `(.L_x_88) ;  /* 0x0000000000107947 */ /* 0x000fec0003800000 */
.L_x_87:
[C---:B------:R-:W-:Y:S01]  /*1c70*/  FMUL.FTZ R5, R11.reuse, R10 ;  /* 0x0000000a0b057220 */ /* 0x040fe20000410000 */
[----:B------:R-:W-:-:S03]  /*1c80*/  FMUL.FTZ R0, R11, 0.5 ;  /* 0x3f0000000b007820 */ /* 0x000fc60000410000 */
[----:B------:R-:W-:-:S04]  /*1c90*/  FFMA R10, -R5, R5, R10 ;  /* 0x00000005050a7223 */ /* 0x000fc8000000010a */
[----:B------:R-:W-:-:S07]  /*1ca0*/  FFMA R5, R10, R0, R5 ;  /* 0x000000000a057223 */ /* 0x000fce0000000005 */
.L_x_88:
[----:B------:R-:W-:Y:S05]  /*1cb0*/  BSYNC.RECONVERGENT B0 ;  /* 0x0000000000007941 */ /* 0x000fea0003800200 */
.L_x_86:
[----:B------:R-:W0:Y:S01]  /*1cc0*/  LDCU UR4, c[0x3][URZ] ;  /* 0x00c00000ff0477ac */ /* 0x000e220008000800 */
[----:B------:R-:W-:Y:S01]  /*1cd0*/  VIADD R9, R9, 0x1 ;  /* 0x0000000109097836 */ /* 0x000fe20000000000 */
[----:B------:R-:W-:-:S04]  /*1ce0*/  FSETP.GEU.AND P0, PT, R5, R8, PT ;  /* 0x000000080500720b */ /* 0x000fc80003f0e000 */
[----:B------:R-:W-:Y:S02]  /*1cf0*/  FSEL R8, R5, R8, !P0 ;  /* 0x0000000805087208 */ /* 0x000fe40004000000 */
[C---:B------:R-:W-:Y:S02]  /*1d00*/  SEL R7, R9.reuse, R7, !P0 ;  /* 0x0000000709077207 */ /* 0x040fe40004000000 */
[----:B0-----:R-:W-:-:S13]  /*1d10*/  ISETP.NE.AND P1, PT, R9, UR4, PT ;  /* 0x0000000409007c0c */ /* 0x001fda000bf25270 */
[----:B------:R-:W-:Y:S05]  /*1d20*/  @!P1 BRA `(.L_x_80) ;  /* 0x0000000000d49947 */ /* 0x000fea0003800000 */
[----:B------:R-:W-:Y:S05]  /*1d30*/  BRA `(.L_x_89) ;  /* 0xfffffff400b47947 */ /* 0x000fea000383ffff */
.L_x_81:
[----:B------:R-:W-:Y:S01]  /*1d40*/  UISETP.GE.U32.AND UP0, UPT, UR4, 0x4, UPT ;  /* 0x000000040400788c */ /* 0x000fe2000bf06070 */
[----:B------:R-:W-:-:S08]  /*1d50*/  IMAD.MOV.U32 R7, RZ, RZ, 0x1 ;  /* 0x00000001ff077424 */ /* 0x000fd000078e00ff */
[----:B------:R-:W-:Y:S05]  /*1d60*/  BRA.U !UP0, `(.L_x_80) ;  /* 0x0000000108c47547 */ /* 0x000fea000b800000 */
[----:B------:R-:W-:Y:S01]  /*1d70*/  UIADD3 UR5, UPT, UPT, -UR40, URZ, URZ ;  /* 0x000000ff28057290 */ /* 0x000fe2000fffe1ff */
[----:B------:R-:W-:Y:S01]  /*1d80*/  MOV R0, 0x7f7fffff ;  /* 0x7f7fffff00007802 */ /* 0x000fe20000000f00 */
[----:B------:R-:W-:Y:S01]  /*1d90*/  IMAD.MOV.U32 R4, RZ, RZ, RZ ;  /* 0x000000ffff047224 */ /* 0x000fe200078e00ff */
[----:B------:R-:W-:Y:S01]  /*1da0*/  UIADD3 UR4, UPT, UPT, -UR40, URZ, URZ ;  /* 0x000000ff28047290 */ /* 0x000fe2000fffe1ff */
[----:B------:R-:W-:Y:S01]  /*1db0*/  IMAD.MOV.U32 R7, RZ, RZ, R6 ;  /* 0x000000ffff077224 */ /* 0x000fe200078e0006 */
[----:B------:R-:W-:-:S09]  /*1dc0*/  UISETP.GE.AND UP0, UPT, UR5, URZ, UPT ;  /* 0x000000ff0500728c */ /* 0x000fd2000bf06270 */
[----:B------:R-:W-:Y:S05]  /*1dd0*/  BRA.U UP0, `(.L_x_90) ;  /* 0x00000001008c7547 */ /* 0x000fea000b800000 */
[----:B------:R-:W-:Y:S02]  /*1de0*/  UIADD3 UR5, UPT, UPT, -UR4, URZ, URZ ;  /* 0x000000ff04057290 */ /* 0x000fe4000fffe1ff */
[----:B------:R-:W-:Y:S02]  /*1df0*/  UPLOP3.LUT UP0, UPT, UPT, UPT, UPT, 0x80, 0x8 ;  /* 0x000000000008789c */ /* 0x000fe40003f0f070 */
[----:B------:R-:W-:-:S09]  /*1e00*/  UISETP.GT.AND UP1, UPT, UR5, 0xc, UPT ;  /* 0x0000000c0500788c */ /* 0x000fd2000bf24270 */
[----:B------:R-:W-:Y:S05]  /*1e10*/  BRA.U !UP1, `(.L_x_91) ;  /* 0x0000000109447547 */ /* 0x000fea000b800000 */
[----:B------:R-:W-:-:S11]  /*1e20*/  UPLOP3.LUT UP0, UPT, UPT, UPT, UPT, 0x40, 0x4 ;  /* 0x000000000004789c */ /* 0x000fd60003f0e870 */
.L_x_92:
[----:B------:R-:W-:Y:S01]  /*1e30*/  FSETP.GT.AND P0, PT, R0, RZ, PT ;  /* 0x000000ff0000720b */ /* 0x000fe20003f04000 */
[----:B------:R-:W-:-:S03]  /*1e40*/  UIADD3 UR4, UPT, UPT, UR4, 0x10, URZ ;  /* 0x0000001004047890 */ /* 0x000fc6000fffe0ff */
[----:B------:R-:W-:Y:S01]  /*1e50*/  FSEL R0, R0, RZ, !P0 ;  /* 0x000000ff00007208 */ /* 0x000fe20004000000 */
[----:B------:R-:W-:-:S03]  /*1e60*/  UISETP.GE.AND UP1, UPT, UR4, -0xc, UPT ;  /* 0xfffffff40400788c */ /* 0x000fc6000bf26270 */
[----:B------:R-:W-:-:S04]  /*1e70*/  FSETP.GT.AND P1, PT, R0, RZ, PT ;  /* 0x000000ff0000720b */ /* 0x000fc80003f24000 */
[----:B------:R-:W-:Y:S02]  /*1e80*/  FSEL R0, R0, RZ, !P1 ;  /* 0x000000ff00007208 */ /* 0x000fe40004800000 */
[----:B------:R-:W-:Y:S02]  /*1e90*/  @P0 IADD3 R7, PT, PT, R4, 0x1, RZ ;  /* 0x0000000104070810 */ /* 0x000fe40007ffe0ff */
[----:B------:R-:W-:-:S04]  /*1ea0*/  FSETP.GT.AND P2, PT, R0, RZ, PT ;  /* 0x000000ff0000720b */ /* 0x000fc80003f44000 */
[----:B------:R-:W-:Y:S01]  /*1eb0*/  FSEL R0, R0, RZ, !P2 ;  /* 0x000000ff00007208 */ /* 0x000fe20005000000 */
[----:B------:R-:W-:-:S03]  /*1ec0*/  @P1 VIADD R7, R4, 0x5 ;  /* 0x0000000504071836 */ /* 0x000fc60000000000 */
[----:B------:R-:W-:-:S04]  /*1ed0*/  FSETP.GT.AND P3, PT, R0, RZ, PT ;  /* 0x000000ff0000720b */ /* 0x000fc80003f64000 */
[----:B------:R-:W-:Y:S01]  /*1ee0*/  FSEL R0, R0, RZ, !P3 ;  /* 0x000000ff00007208 */ /* 0x000fe20005800000 */
[----:B------:R-:W-:-:S08]  /*1ef0*/  @P2 VIADD R7, R4, 0x9 ;  /* 0x0000000904072836 */ /* 0x000fd00000000000 */
[C---:B------:R-:W-:Y:S01]  /*1f00*/  @P3 IADD3 R7, PT, PT, R4.reuse, 0xd, RZ ;  /* 0x0000000d04073810 */ /* 0x040fe20007ffe0ff */
[----:B------:R-:W-:Y:S01]  /*1f10*/  VIADD R4, R4, 0x10 ;  /* 0x0000001004047836 */ /* 0x000fe20000000000 */
[----:B------:R-:W-:Y:S06]  /*1f20*/  BRA.U !UP1, `(.L_x_92) ;  /* 0xfffffffd09c07547 */ /* 0x000fec000b83ffff */
.L_x_91:
[----:B------:R-:W-:-:S04]  /*1f30*/  UIADD3 UR5, UPT, UPT, -UR4, URZ, URZ ;  /* 0x000000ff04057290 */ /* 0x000fc8000fffe1ff */
[----:B------:R-:W-:-:S09]  /*1f40*/  UISETP.GT.AND UP1, UPT, UR5, 0x4, UPT ;  /* 0x000000040500788c */ /* 0x000fd2000bf24270 */
[----:B------:R-:W-:Y:S05]  /*1f50*/  BRA.U !UP1, `(.L_x_93) ;  /* 0x0000000109247547 */ /* 0x000fea000b800000 */
[C---:B------:R-:W-:Y:S01]  /*1f60*/  FSETP.GT.AND P0, PT, R0.reuse, RZ, PT ;  /* 0x000000ff0000720b */ /* 0x040fe20003f04000 */
[----:B------:R-:W-:Y:S02]  /*1f70*/  UIADD3 UR4, UPT, UPT, UR4, 0x8, URZ ;  /* 0x0000000804047890 */ /* 0x000fe4000fffe0ff */
[----:B------:R-:W-:Y:S01]  /*1f80*/  UPLOP3.LUT UP0, UPT, UPT, UPT, UPT, 0x40, 0x4 ;  /* 0x000000000004789c */ /* 0x000fe20003f0e870 */
[----:B------:R-:W-:-:S04]  /*1f90*/  FSEL R0, R0, RZ, !P0 ;  /* 0x000000ff00007208 */ /* 0x000fc80004000000 */
[----:B------:R-:W-:-:S04]  /*1fa0*/  FSETP.GT.AND P1, PT, R0, RZ, PT ;  /* 0x000000ff0000720b */ /* 0x000fc80003f24000 */
[----:B------:R-:W-:Y:S01]  /*1fb0*/  FSEL R0, R0, RZ, !P1 ;  /* 0x000000ff00007208 */ /* 0x000fe20004800000 */
[----:B------:R-:W-:-:S08]  /*1fc0*/  @P0 VIADD R7, R4, 0x1 ;  /* 0x0000000104070836 */ /* 0x000fd00000000000 */
[C---:B------:R-:W-:Y:S01]  /*1fd0*/  @P1 IADD3 R7, PT, PT, R4.reuse, 0x5, RZ ;  /* 0x0000000504071810 */ /* 0x040fe20007ffe0ff */
[----:B------:R-:W-:-:S07]  /*1fe0*/  VIADD R4, R4, 0x8 ;  /* 0x0000000804047836 */ /* 0x000fce0000000000 */
.L_x_93:
[----:B------:R-:W-:-:S09]  /*1ff0*/  UISETP.NE.OR UP0, UPT, UR4, URZ, UP0 ;  /* 0x000000ff0400728c */ /* 0x000fd20008705670 */
[----:B------:R-:W-:Y:S05]  /*2000*/  BRA.U !UP0, `(.L_x_80) ;  /* 0x00000001081c7547 */ /* 0x000fea000b800000 */
.L_x_90:
[----:B------:R-:W-:Y:S01]  /*2010*/  UIADD3 UR4, UPT, UPT, UR4, 0x4, URZ ;  /* 0x0000000404047890 */ /* 0x000fe2000fffe0ff */
[----:B------:R-:W-:-:S03]  /*2020*/  FSETP.GT.AND P0, PT, R0, RZ, PT ;  /* 0x000000ff0000720b */ /* 0x000fc60003f04000 */
[----:B------:R-:W-:Y:S01]  /*2030*/  UISETP.NE.AND UP0, UPT, UR4, URZ, UPT ;  /* 0x000000ff0400728c */ /* 0x000fe2000bf05270 */
[----:B------:R-:W-:-:S09]  /*2040*/  FSEL R0, R0, RZ, !P0 ;  /* 0x000000ff00007208 */ /* 0x000fd20004000000 */
[C---:B------:R-:W-:Y:S01]  /*2050*/  @P0 VIADD R7, R4.reuse, 0x1 ;  /* 0x0000000104070836 */ /* 0x040fe20000000000 */
[----:B------:R-:W-:Y:S01]  /*2060*/  IADD3 R4, PT, PT, R4, 0x4, RZ ;  /* 0x0000000404047810 */ /* 0x000fe20007ffe0ff */
[----:B------:R-:W-:Y:S06]  /*2070*/  BRA.U UP0, `(.L_x_90) ;  /* 0xfffffffd00e47547 */ /* 0x000fec000b83ffff */
.L_x_80:
[----:B------:R-:W0:Y:S01]  /*2080*/  LDC.64 R4, c[0x0][0x3a0] ;  /* 0x0000e800ff047b82 */ /* 0x000e220000000a00 */
[----:B------:R-:W-:Y:S01]  /*2090*/  ISETP.NE.AND P0, PT, R6, R7, PT ;  /* 0x000000070600720c */ /* 0x000fe20003f05270 */
[----:B------:R-:W-:Y:S01]  /*20a0*/  BSSY.RECONVERGENT B0, `(.L_x_94) ;  /* 0x000000b000007945 */ /* 0x000fe20003800200 */
[----:B------:R-:W-:Y:S02]  /*20b0*/  IMAD.MOV.U32 R13, RZ, RZ, 0x1 ;  /* 0x00000001ff0d7424 */ /* 0x000fe400078e00ff */
[----:B0-----:R-:W-:-:S09]  /*20c0*/  IMAD.WIDE R4, R7, 0x4, R4 ;  /* 0x0000000407047825 */ /* 0x001fd200078e0204 */
        /* <DEDUP_REMOVED lines=8> */
.L_x_95:
[----:B------:R-:W-:Y:S05]  /*2150*/  BSYNC.RECONVERGENT B0 ;  /* 0x0000000000007941 */ /* 0x000fea0003800200 */
.L_x_94:
[----:B------:R-:W2:Y:S01]  /*2160*/  LDC R0, c[0x3][0x8] ;  /* 0x00c00200ff007b82 */ /* 0x000ea20000000800 */
[----:B------:R3:W-:Y:S04]  /*2170*/  STG.E desc[UR36][R24.64], R7 ;  /* 0x0000000718007986 */ /* 0x0007e8000c101924 */
[----:B------:R3:W-:Y:S01]  /*2180*/  REDG.E.ADD.STRONG.GPU desc[UR36][R4.64+-0x4], R13 ;  /* 0xfffffc0d0400798e */ /* 0x0007e2000c12e124 */
[----:B--2---:R-:W-:-:S13]  /*2190*/  ISETP.GE.AND P0, PT, R0, 0x1, PT ;  /* 0x000000010000780c */ /* 0x004fda0003f06270 */
[----:B---3--:R-:W-:Y:S05]  /*21a0*/  @!P0 BRA `(.L_x_79) ;  /* 0x0000000400c48947 */ /* 0x008fea0003800000 */
[----:B------:R-:W-:Y:S01]  /*21b0*/  ISETP.GE.U32.AND P0, PT, R0, 0x10, PT ;  /* 0x000000100000780c */ /* 0x000fe20003f06070 */
[----:B------:R-:W-:Y:S02]  /*21c0*/  HFMA2 R5, -RZ, RZ, 0, 0 ;  /* 0x00000000ff057431 */ /* 0x000fe400000001ff */
[----:B------:R-:W-:-:S10]  /*21d0*/  VIADD R7, R7, 0xffffffff ;  /* 0xffffffff07077836 */ /* 0x000fd40000000000 */
[----:B------:R-:W-:Y:S05]  /*21e0*/  @!P0 BRA `(.L_x_96) ;  /* 0x0000000000b08947 */ /* 0x000fea0003800000 */
[----:B0-----:R-:W-:-:S07]  /*21f0*/  IMAD.MOV.U32 R11, RZ, RZ, RZ ;  /* 0x000000ffff0b7224 */ /* 0x001fce00078e00ff */
.L_x_97:
[----:B------:R-:W0:Y:S01]  /*2200*/  LDC.64 R4, c[0x0][0x380] ;  /* 0x0000e000ff047b82 */ /* 0x000e220000000a00 */
[----:B--2---:R-:W-:-:S04]  /*2210*/  IMAD.IADD R9, R28, 0x1, R11 ;  /* 0x000000011c097824 */ /* 0x004fc800078e020b */
[----:B0-----:R-:W-:-:S03]  /*2220*/  IMAD.WIDE R4, R9, 0x4, R4 ;  /* 0x0000000409047825 */ /* 0x001fc600078e0204 */
[----:B------:R-:W0:Y:S02]  /*2230*/  LDC.64 R8, c[0x0][0x398] ;  /* 0x0000e600ff087b82 */ /* 0x000e240000000a00 */
[----:B------:R-:W2:Y:S01]  /*2240*/  LDG.E R15, desc[UR36][R4.64] ;  /* 0x00000024040f7981 */ /* 0x000ea2000c1e1900 */
[----:B------:R-:W-:Y:S01]  /*2250*/  IMAD R13, R7, R0, R11 ;  /* 0x00000000070d7224 */ /* 0x000fe200078e020b */
[----:B------:R-:W-:Y:S05]  /*2260*/  YIELD ;  /* 0x0000000000007946 */ /* 0x000fea0003800000 */
[----:B0-----:R-:W-:-:S05]  /*2270*/  IMAD.WIDE R8, R13, 0x4, R8 ;  /* 0x000000040d087825 */ /* 0x001fca00078e0208 */
        /* <DEDUP_REMOVED lines=9> */
[----:B------:R-:W2:Y:S04]  /*2310*/  LDG.E R35, desc[UR36][R4.64+0x14] ;  /* 0x0000142404237981 */ /* 0x000ea8000c1e1900 */
[----:B--2---:R2:W-:Y:S04]  /*2320*/  REDG.E.ADD.F32.FTZ.RN.STRONG.GPU desc[UR36][R8.64+0x14], R35 ;  /* 0x00001423080079a6 */ /* 0x0045e8000c12f324 */
[----:B0-----:R-:W3:Y:S04]  /*2330*/  LDG.E R15, desc[UR36][R4.64+0x18] ;  /* 0x00001824040f7981 */ /* 0x001ee8000c1e1900 */
[----:B---3--:R0:W-:Y:S04]  /*2340*/  REDG.E.ADD.F32.FTZ.RN.STRONG.GPU desc[UR36][R8.64+0x18], R15 ;  /* 0x0000180f080079a6 */ /* 0x0081e8000c12f324 */
        /* <DEDUP_REMOVED lines=8> */
[----:B------:R-:W3:Y:S04]  /*23d0*/  LDG.E R35, desc[UR36][R4.64+0x2c] ;  /* 0x00002c2404237981 */ /* 0x000ee8000c1e1900 */
[----:B---3--:R2:W-:Y:S04]  /*23e0*/  REDG.E.ADD.F32.FTZ.RN.STRONG.GPU desc[UR36][R8.64+0x2c], R35 ;  /* 0x00002c23080079a6 */ /* 0x0085e8000c12f324 */
[----:B0-----:R-:W3:Y:S04]  /*23f0*/  LDG.E R15, desc[UR36][R4.64+0x30] ;  /* 0x00003024040f7981 */ /* 0x001ee8000c1e1900 */
[----:B---3--:R2:W-:Y:S04]  /*2400*/  REDG.E.ADD.F32.FTZ.RN.STRONG.GPU desc[UR36][R8.64+0x30], R15 ;  /* 0x0000300f080079a6 */ /* 0x0085e8000c12f324 */
[----:B------:R-:W3:Y:S04]  /*2410*/  LDG.E R13, desc[UR36][R4.64+0x34] ;  /* 0x00003424040d7981 */ /* 0x000ee8000c1e1900 */
[----:B---3--:R2:W-:Y:S04]  /*2420*/  REDG.E.ADD.F32.FTZ.RN.STRONG.GPU desc[UR36][R8.64+0x34], R13 ;  /* 0x0000340d080079a6 */ /* 0x0085e8000c12f324 */
[----:B----4-:R-:W3:Y:S01]  /*2430*/  LDG.E R21, desc[UR36][R4.64+0x38] ;  /* 0x0000382404157981 */ /* 0x010ee2000c1e1900 */
[----:B------:R-:W-:-:S04]  /*2440*/  IADD3 R11, PT, PT, R11, 0x10, RZ ;  /* 0x000000100b0b7810 */ /* 0x000fc80007ffe0ff */
[----:B------:R-:W-:Y:S01]  /*2450*/  ISETP.NE.AND P0, PT, R11, UR47, PT ;  /* 0x0000002f0b007c0c */ /* 0x000fe2000bf05270 */
[----:B---3--:R2:W-:Y:S04]  /*2460*/  REDG.E.ADD.F32.FTZ.RN.STRONG.GPU desc[UR36][R8.64+0x38], R21 ;  /* 0x00003815080079a6 */ /* 0x0085e8000c12f324 */
[----:B-----5:R-:W3:Y:S04]  /*2470*/  LDG.E R31, desc[UR36][R4.64+0x3c] ;  /* 0x00003c24041f7981 */ /* 0x020ee8000c1e1900 */
[----:B---3--:R2:W-:Y:S04]  /*2480*/  REDG.E.ADD.F32.FTZ.RN.STRONG.GPU desc[UR36][R8.64+0x3c], R31 ;  /* 0x00003c1f080079a6 */ /* 0x0085e8000c12f324 */
[----:B------:R-:W-:Y:S05]  /*2490*/  @P0 BRA `(.L_x_97) ;  /* 0xfffffffc00580947 */ /* 0x000fea000383ffff */
[----:B------:R-:W-:-:S07]  /*24a0*/  IMAD.U32 R5, RZ, RZ, UR47 ;  /* 0x0000002fff057e24 */ /* 0x000fce000f8e00ff */
.L_x_96:
[----:B------:R-:W-:-:S09]  /*24b0*/  UISETP.NE.AND UP0, UPT, UR43, URZ, UPT ;  /* 0x000000ff2b00728c */ /* 0x000fd2000bf05270 */
[----:B------:R-:W-:Y:S05]  /*24c0*/  BRA.U !UP0, `(.L_x_79) ;  /* 0x0000000108fc7547 */ /* 0x000fea000b800000 */
[----:B------:R-:W-:Y:S02]  /*24d0*/  UIADD3 UR4, UPT, UPT, UR43, -0x1, URZ ;  /* 0xffffffff2b047890 */ /* 0x000fe4000fffe0ff */
[----:B------:R-:W-:Y:S02]  /*24e0*/  UISETP.NE.AND UP1, UPT, UR44, URZ, UPT ;  /* 0x000000ff2c00728c */ /* 0x000fe4000bf25270 */
[----:B------:R-:W-:-:S09]  /*24f0*/  UISETP.GE.U32.AND UP0, UPT, UR4, 0x7, UPT ;  /* 0x000000070400788c */ /* 0x000fd2000bf06070 */
[----:B------:R-:W-:Y:S05]  /*2500*/  BRA.U !UP0, `(.L_x_98) ;  /* 0x00000001085c7547 */ /* 0x000fea000b800000 */
[----:B0-2---:R-:W0:Y:S01]  /*2510*/  LDC.64 R8, c[0x0][0x380] ;  /* 0x0000e000ff087b82 */ /* 0x005e220000000a00 */
[----:B------:R-:W-:-:S04]  /*2520*/  IMAD.IADD R11, R28, 0x1, R5 ;  /* 0x000000011c0b7824 */ /* 0x000fc800078e0205 */
[----:B0-----:R-:W-:-:S03]  /*2530*/  IMAD.WIDE R8, R11, 0x4, R8 ;  /* 0x000000040b087825 */ /* 0x001fc600078e0208 */
[----:B------:R-:W0:Y:S02]  /*2540*/  LDC.64 R10, c[0x0][0x398] ;  /* 0x0000e600ff0a7b82 */ /* 0x000e240000000a00 */
[----:B------:R-:W2:Y:S01]  /*2550*/  LDG.E R15, desc[UR36][R8.64] ;  /* 0x00000024080f7981 */ /* 0x000ea2000c1e1900 */
[----:B------:R-:W-:-:S04]  /*2560*/  IMAD R13, R7, R0, R5 ;  /* 0x00000000070d7224 */ /* 0x000fc800078e0205 */
        /* <DEDUP_REMOVED lines=8> */
[----:B------:R-:W4:Y:S04]  /*25f0*/  LDG.E R33, desc[UR36][R8.64+0x10] ;  /* 0x0000102408217981 */ /* 0x000f28000c1e1900 */
[----:B----4-:R3:W-:Y:S04]  /*2600*/  REDG.E.ADD.F32.FTZ.RN.STRONG.GPU desc[UR36][R10.64+0x10], R33 ;  /* 0x000010210a0079a6 */ /* 0x0107e8000c12f324 */
[----:B------:R-:W4:Y:S04]  /*2610*/  LDG.E R35, desc[UR36][R8.64+0x14] ;  /* 0x0000142408237981 */ /* 0x000f28000c1e1900 */
[----:B----4-:R3:W-:Y:S04]  /*2620*/  REDG.E.ADD.F32.FTZ.RN.STRONG.GPU desc[UR36][R10.64+0x14], R35 ;  /* 0x000014230a0079a6 */ /* 0x0107e8000c12f324 */
[----:B0-----:R-:W4:Y:S04]  /*2630*/  LDG.E R15, desc[UR36][R8.64+0x18] ;  /* 0x00001824080f7981 */ /* 0x001f28000c1e1900 */
[----:B----4-:R3:W-:Y:S04]  /*2640*/  REDG.E.ADD.F32.FTZ.RN.STRONG.GPU desc[UR36][R10.64+0x18], R15 ;  /* 0x0000180f0a0079a6 */ /* 0x0107e8000c12f324 */
[----:B--2---:R-:W2:Y:S01]  /*2650*/  LDG.E R13, desc[UR36][R8.64+0x1c] ;  /* 0x00001c24080d7981 */ /* 0x004ea2000c1e1900 */
[----:B------:R-:W-:-:S03]  /*2660*/  IADD3 R5, PT, PT, R5, 0x8, RZ ;  /* 0x0000000805057810 */ /* 0x000fc60007ffe0ff */
[----:B--2---:R3:W-:Y:S04]  /*2670*/  REDG.E.ADD.F32.FTZ.RN.STRONG.GPU desc[UR36][R10.64+0x1c], R13 ;  /* 0x00001c0d0a0079a6 */ /* 0x0047e8000c12f324 */
.L_x_98:
[----:B------:R-:W-:Y:S05]  /*2680*/  BRA.U !UP1, `(.L_x_79) ;  /* 0x00000001098c7547 */ /* 0x000fea000b800000 */
[----:B------:R-:W-:Y:S01]  /*2690*/  ISETP.GE.U32.AND P0, PT, R3, 0x3, PT ;  /* 0x000000030300780c */ /* 0x000fe20003f06070 */
[----:B------:R-:W-:-:S12]  /*26a0*/  UISETP.NE.AND UP0, UPT, UR45, URZ, UPT ;  /* 0x000000ff2d00728c */ /* 0x000fd8000bf05270 */
[----:B------:R-:W-:Y:S05]  /*26b0*/  @!P0 BRA `(.L_x_99) ;  /* 0x00000000003c8947 */ /* 0x000fea0003800000 */
[----:B0-2---:R-:W0:Y:S01]  /*26c0*/  LDC.64 R8, c[0x0][0x380] ;  /* 0x0000e000ff087b82 */ /* 0x005e220000000a00 */
[----:B---3--:R-:W-:-:S04]  /*26d0*/  IMAD.IADD R11, R28, 0x1, R5 ;  /* 0x000000011c0b7824 */ /* 0x008fc800078e0205 */
        /* <DEDUP_REMOVED lines=13> */
.L_x_99:
[----:B------:R-:W-:Y:S05]  /*27b0*/  BRA.U !UP0, `(.L_x_79) ;  /* 0x0000000108407547 */ /* 0x000fea000b800000 */
[----:B0-2-4-:R-:W0:Y:S01]  /*27c0*/  LDC.64 R8, c[0x0][0x380] ;  /* 0x0000e000ff087b82 */ /* 0x015e220000000a00 */
[----:B------:R-:W-:-:S07]  /*27d0*/  IADD3 R3, PT, PT, R28, R5, RZ ;  /* 0x000000051c037210 */ /* 0x000fce0007ffe0ff */
[----:B---3--:R-:W2:Y:S01]  /*27e0*/  LDC.64 R10, c[0x0][0x398] ;  /* 0x0000e600ff0a7b82 */ /* 0x008ea20000000a00 */
[----:B0-----:R-:W-:-:S05]  /*27f0*/  IMAD.WIDE R8, R3, 0x4, R8 ;  /* 0x0000000403087825 */ /* 0x001fca00078e0208 */
[----:B------:R-:W3:Y:S01]  /*2800*/  LDG.E R3, desc[UR36][R8.64] ;  /* 0x0000002408037981 */ /* 0x000ee2000c1e1900 */
[----:B------:R-:W-:-:S04]  /*2810*/  IMAD R5, R7, R0, R5 ;  /* 0x0000000007057224 */ /* 0x000fc800078e0205 */
[----:B--2---:R-:W-:Y:S01]  /*2820*/  IMAD.WIDE R4, R5, 0x4, R10 ;  /* 0x0000000405047825 */ /* 0x004fe200078e020a */
[----:B------:R-:W-:-:S04]  /*2830*/  UISETP.NE.AND UP0, UPT, UR45, 0x1, UPT ;  /* 0x000000012d00788c */ /* 0x000fc8000bf05270 */
[----:B---3--:R0:W-:Y:S05]  /*2840*/  REDG.E.ADD.F32.FTZ.RN.STRONG.GPU desc[UR36][R4.64], R3 ;  /* 0x00000003040079a6 */ /* 0x0081ea000c12f324 */
[----:B------:R-:W-:Y:S05]  /*2850*/  BRA.U !UP0, `(.L_x_79) ;  /* 0x0000000108187547 */ /* 0x000fea000b800000 */
[----:B0-----:R-:W2:Y:S01]  /*2860*/  LDG.E R3, desc[UR36][R8.64+0x4] ;  /* 0x0000042408037981 */ /* 0x001ea2000c1e1900 */
[----:B------:R-:W-:-:S03]  /*2870*/  UISETP.NE.AND UP0, UPT, UR45, 0x2, UPT ;  /* 0x000000022d00788c */ /* 0x000fc6000bf05270 */
[----:B--2---:R0:W-:Y:S06]  /*2880*/  REDG.E.ADD.F32.FTZ.RN.STRONG.GPU desc[UR36][R4.64+0x4], R3 ;  /* 0x00000403040079a6 */ /* 0x0041ec000c12f324 */
[----:B------:R-:W-:Y:S05]  /*2890*/  BRA.U !UP0, `(.L_x_79) ;  /* 0x0000000108087547 */ /* 0x000fea000b800000 */
[----:B------:R-:W2:Y:S04]  /*28a0*/  LDG.E R9, desc[UR36][R8.64+0x8] ;  /* 0x0000082408097981 */ /* 0x000ea8000c1e1900 */
[----:B--2---:R2:W-:Y:S02]  /*28b0*/  REDG.E.ADD.F32.FTZ.RN.STRONG.GPU desc[UR36][R4.64+0x8], R9 ;  /* 0x00000809040079a6 */ /* 0x0045e4000c12f324 */
.L_x_79:
[----:B------:R-:W5:Y:S02]  /*28c0*/  LDCU UR4, c[0x3][URZ] ;  /* 0x00c00000ff0477ac */ /* 0x000f640008000800 */
[----:B-----5:R-:W-:Y:S01]  /*28d0*/  ISETP.GE.AND P0, PT, R2, UR4, PT ;  /* 0x0000000402007c0c */ /* 0x020fe2000bf06270 */
[----:B------:R-:W-:Y:S05]  /*28e0*/  WARPSYNC.ALL ;  /* 0x0000000000007948 */ /* 0x000fea0003800000 */
[----:B------:R-:W-:Y:S01]  /*28f0*/  BSSY.RECONVERGENT B0, `(.L_x_100) ;  /* 0x00000be000007945 */ /* 0x000fe20003800200 */
[----:B------:R-:W-:Y:S06]  /*2900*/  BAR.SYNC.DEFER_BLOCKING 0x0 ;  /* 0x0000000000007b1d */ /* 0x000fec0000010000 */
[----:B------:R-:W-:Y:S05]  /*2910*/  @P0 BRA `(.L_x_101) ;  /* 0x0000000800ec0947 */ /* 0x000fea0003800000 */
[----:B------:R-:W5:Y:S02]  /*2920*/  LDCU UR4, c[0x3][0x8] ;  /* 0x00c00100ff0477ac */ /* 0x000f640008000800 */
[----:B-----5:R-:W-:-:S09]  /*2930*/  UISETP.GE.AND UP0, UPT, UR4, 0x1, UPT ;  /* 0x000000010400788c */ /* 0x020fd2000bf06270 */
[----:B------:R-:W-:Y:S05]  /*2940*/  BRA.U !UP0, `(.L_x_102) ;  /* 0x0000000908907547 */ /* 0x000fea000b800000 */
[----:B------:R-:W-:Y:S01]  /*2950*/  UISETP.GE.AND UP0, UPT, UR4, 0x2, UPT ;  /* 0x000000020400788c */ /* 0x000fe2000bf06270 */
[----:B0---4-:R-:W-:-:S08]  /*2960*/  IMAD.MOV.U32 R3, RZ, RZ, RZ ;  /* 0x000000ffff037224 */ /* 0x011fd000078e00ff */
[----:B------:R-:W-:Y:S05]  /*2970*/  BRA.U !UP0, `(.L_x_103) ;  /* 0x0000000508a47547 */ /* 0x000fea000b800000 */
[----:B------:R-:W-:-:S07]  /*2980*/  IMAD.MOV.U32 R3, RZ, RZ, RZ ;  /* 0x000000ffff037224 */ /* 0x000fce00078e00ff */
.L_x_115:
[----:B0-----:R-:W0:Y:S01]  /*2990*/  LDC.64 R6, c[0x0][0x398] ;  /* 0x0000e600ff067b82 */ /* 0x001e220000000a00 */
[----:B--2---:R-:W2:Y:S01]  /*29a0*/  LDG.E R4, desc[UR36][R18.64] ;  /* 0x0000002412047981 */ /* 0x004ea2000c1e1900 */
[----:B------:R-:W-:-:S05]  /*29b0*/  IADD3 R5, PT, PT, R28, R3, RZ ;  /* 0x000000031c057210 */ /* 0x000fca0007ffe0ff */
[----:B0-----:R-:W-:-:S05]  /*29c0*/  IMAD.WIDE R6, R5, 0x4, R6 ;  /* 0x0000000405067825 */ /* 0x001fca00078e0206 */
[----:B----4-:R-:W4:Y:S01]  /*29d0*/  LDG.E R0, desc[UR36][R6.64] ;  /* 0x0000002406007981 */ /* 0x010f22000c1e1900 */
[----:B------:R-:W-:Y:S01]  /*29e0*/  VIADD R3, R3, 0x2 ;  /* 0x0000000203037836 */ /* 0x000fe20000000000 */
[----:B------:R-:W-:Y:S04]  /*29f0*/  BSSY.RECONVERGENT B1, `(.L_x_104) ;  /* 0x000000d000017945 */ /* 0x000fe80003800200 */
[----:B------:R-:W-:Y:S02]  /*2a00*/  ISETP.NE.AND P2, PT, R3, UR49, PT ;  /* 0x0000003103007c0c */ /* 0x000fe4000bf45270 */
[----:B--2---:R-:W-:-:S04]  /*2a10*/  I2FP.F32.S32 R9, R4 ;  /* 0x0000000400097245 */ /* 0x004fc80000201400 */
[----:B------:R-:W3:Y:S02]  /*2a20*/  MUFU.RCP R4, R9 ;  /* 0x0000000900047308 */ /* 0x000ee40000001000 */
[----:B---3--:R-:W-:-:S04]  /*2a30*/  FFMA R11, -R9, R4, 1 ;  /* 0x3f800000090b7423 */ /* 0x008fc80000000104 */
[----:B------:R-:W-:Y:S02]  /*2a40*/  FFMA R11, R4, R11, R4 ;  /* 0x0000000b040b7223 */ /* 0x000fe40000000004 */
[----:B----4-:R-:W0:Y:S02]  /*2a50*/  FCHK P0, R0, R9 ;  /* 0x0000000900007302 */ /* 0x010e240000000000 */
[----:B------:R-:W-:-:S04]  /*2a60*/  FFMA R4, R0, R11, RZ ;  /* 0x0000000b00047223 */ /* 0x000fc800000000ff */
[----:B------:R-:W-:-:S04]  /*2a70*/  FFMA R8, -R9, R4, R0 ;  /* 0x0000000409087223 */ /* 0x000fc80000000100 */
[----:B------:R-:W-:Y:S01]  /*2a80*/  FFMA R11, R11, R8, R4 ;  /* 0x000000080b0b7223 */ /* 0x000fe20000000004 */
[----:B0-----:R-:W-:Y:S06]  /*2a90*/  @!P0 BRA `(.L_x_105) ;  /* 0x0000000000088947 */ /* 0x001fec0003800000 */
[----:B------:R-:W-:-:S07]  /*2aa0*/  MOV R8, 0x2ac0 ;  /* 0x00002ac000087802 */ /* 0x000fce0000000f00 */
[----:B-1----:R-:W-:Y:S05]  /*2ab0*/  CALL.REL.NOINC `($__internal_4_$__cuda_sm3x_div_rn_noftz_f32_slowpath) ;  /* 0x0000000c00a47944 */ /* 0x002fea0003c00000 */
.L_x_105:
[----:B------:R-:W-:Y:S05]  /*2ac0*/  BSYNC.RECONVERGENT B1 ;  /* 0x0000000000017941 */ /* 0x000fea0003800200 */
.L_x_104:
[----:B------:R-:W0:Y:S01]  /*2ad0*/  S2UR UR5, SR_CgaCtaId ;  /* 0x00000000000579c3 */ /* 0x000e220000008800 */
[----:B------:R-:W-:Y:S01]  /*2ae0*/  UMOV UR4, 0x400 ;  /* 0x0000040000047882 */ /* 0x000fe20000000000 */
[----:B------:R-:W-:Y:S01]  /*2af0*/  STG.E desc[UR36][R6.64], R11 ;  /* 0x0000000b06007986 */ /* 0x000fe2000c101924 */
[----:B------:R-:W-:Y:S01]  /*2b00*/  BSSY.RECONVERGENT B1, `(.L_x_106) ;  /* 0x0000009000017945 */ /* 0x000fe20003800200 */
[----:B------:R-:W-:Y:S01]  /*2b10*/  MOV R0, 0x2b90 ;  /* 0x00002b9000007802 */ /* 0x000fe20000000f00 */
[----:B0-----:R-:W-:-:S06]  /*2b20*/  ULEA UR4, UR5, UR4, 0x18 ;  /* 0x0000000405047291 */ /* 0x001fcc000f8ec0ff */
[----:B------:R-:W-:-:S05]  /*2b30*/  LEA R5, R5, UR4, 0x2 ;  /* 0x0000000405057c11 */ /* 0x000fca000f8e10ff */
[----:B------:R-:W0:Y:S02]  /*2b40*/  LDS R38, [R5] ;  /* 0x0000000005267984 */ /* 0x000e240000000800 */
[----:B0-----:R-:W-:-:S04]  /*2b50*/  FADD R38, R38, -R11 ;  /* 0x8000000b26267221 */ /* 0x001fc80000000000 */
[----:B------:R-:W0:Y:S02]  /*2b60*/  F2F.F64.F32 R8, R38 ;  /* 0x0000002600087310 */ /* 0x000e240000201800 */
[----:B0-----:R-:W-:-:S11]  /*2b70*/  DADD R34, -RZ, |R8| ;  /* 0x00000000ff227229 */ /* 0x001fd60000000508 */
[----:B-1----:R-:W-:Y:S05]  /*2b80*/  CALL.REL.NOINC `($_Z13unique_kernelPfS_PiS_S0_S0_S0_S_S0_S0_S_PcS1_$__internal_accurate_pow) ;  /* 0x00000014000c7944 */ /* 0x002fea0003c00000 */
[----:B------:R-:W-:Y:S05]  /*2b90*/  BSYNC.RECONVERGENT B1 ;  /* 0x0000000000017941 */ /* 0x000fea0003800200 */
.L_x_106:
[----:B------:R-:W2:Y:S04]  /*2ba0*/  LDG.E R12, desc[UR36][R18.64] ;  /* 0x00000024120c7981 */ /* 0x000ea8000c1e1900 */
[----:B------:R0:W5:Y:S01]  /*2bb0*/  LDG.E R0, desc[UR36][R6.64+0x4] ;  /* 0x0000042406007981 */ /* 0x000162000c1e1900 */
[----:B------:R-:W-:Y:S01]  /*2bc0*/  DADD R10, R8, 2 ;  /* 0x40000000080a7429 */ /* 0x000fe20000000000 */
[C---:B------:R-:W-:Y:S01]  /*2bd0*/  FSETP.NEU.AND P1, PT, R38.reuse, RZ, PT ;  /* 0x000000ff2600720b */ /* 0x040fe20003f2d000 */
[----:B------:R-:W-:Y:S01]  /*2be0*/  BSSY.RECONVERGENT B1, `(.L_x_107) ;  /* 0x0000010000017945 */ /* 0x000fe20003800200 */
[----:B------:R-:W-:-:S07]  /*2bf0*/  FSETP.NEU.AND P0, PT, R38, 1, PT ;  /* 0x3f8000002600780b */ /* 0x000fce0003f0d000 */
[----:B------:R-:W-:Y:S02]  /*2c00*/  LOP3.LUT R10, R11, 0x7ff00000, RZ, 0xc0, !PT ;  /* 0x7ff000000b0a7812 */ /* 0x000fe400078ec0ff */
[----:B------:R-:W-:Y:S02]  /*2c10*/  FSEL R11, R20, RZ, P1 ;  /* 0x000000ff140b7208 */ /* 0x000fe40000800000 */
[----:B------:R-:W-:Y:S02]  /*2c20*/  ISETP.NE.AND P3, PT, R10, 0x7ff00000, PT ;  /* 0x7ff000000a00780c */ /* 0x000fe40003f65270 */
[----:B------:R-:W-:Y:S02]  /*2c30*/  FSEL R10, R4, RZ, P1 ;  /* 0x000000ff040a7208 */ /* 0x000fe40000800000 */
[----:B--2---:R-:W-:Y:S02]  /*2c40*/  I2FP.F32.S32 R15, R12 ;  /* 0x0000000c000f7245 */ /* 0x004fe40000201400 */
[----:B------:R0:W1:Y:S08]  /*2c50*/  F2F.F64.F32 R12, R29 ;  /* 0x0000001d000c7310 */ /* 0x0000700000201800 */
[----:B------:R0:W2:Y:S01]  /*2c60*/  MUFU.RCP R14, R15 ;  /* 0x0000000f000e7308 */ /* 0x0000a20000001000 */
[----:B------:R-:W-:Y:S05]  /*2c70*/  @P3 BRA `(.L_x_108) ;  /* 0x0000000000183947 */ /* 0x000fea0003800000 */
[----:B------:R-:W-:-:S13]  /*2c80*/  FSETP.NAN.AND P1, PT, R38, R38, PT ;  /* 0x000000262600720b */ /* 0x000fda0003f28000 */
[----:B------:R-:W-:Y:S01]  /*2c90*/  @P1 DADD R10, R8, 2 ;  /* 0x40000000080a1429 */ /* 0x000fe20000000000 */
[----:B------:R-:W-:Y:S10]  /*2ca0*/  @P1 BRA `(.L_x_108) ;  /* 0x00000000000c1947 */ /* 0x000ff40003800000 */
[----:B------:R-:W-:-:S14]  /*2cb0*/  DSETP.NEU.AND P1, PT, |R8|, +INF , PT ;  /* 0x7ff000000800742a */ /* 0x000fdc0003f2d200 */
[----:B------:R-:W-:Y:S01]  /*2cc0*/  @!P1 IMAD.MOV.U32 R10, RZ, RZ, 0x0 ;  /* 0x00000000ff0a9424 */ /* 0x000fe200078e00ff */
[----:B------:R-:W-:-:S07]  /*2cd0*/  @!P1 MOV R11, 0x7ff00000 ;  /* 0x7ff00000000b9802 */ /* 0x000fce0000000f00 */
.L_x_108:
[----:B------:R-:W-:Y:S05]  /*2ce0*/  BSYNC.RECONVERGENT B1 ;  /* 0x0000000000017941 */ /* 0x000fea0003800200 */
.L_x_107:
[----:B------:R-:W-:Y:S01]  /*2cf0*/  FSEL R8, R10, RZ, P0 ;  /* 0x000000ff0a087208 */ /* 0x000fe20000000000 */
[----:B------:R-:W-:Y:S01]  /*2d00*/  BSSY.RECONVERGENT B1, `(.L_x_109) ;  /* 0x000000e000017945 */ /* 0x000fe20003800200 */
[----:B------:R-:W-:Y:S01]  /*2d10*/  FSEL R9, R11, 1.875, P0 ;  /* 0x3ff000000b097808 */ /* 0x000fe20000000000 */
[----:B-----5:R-:W3:Y:S01]  /*2d20*/  FCHK P0, R0, R15 ;  /* 0x0000000f00007302 */ /* 0x020ee20000000000 */
[----:B--2---:R-:W-:-:S04]  /*2d30*/  FFMA R11, -R15, R14, 1 ;  /* 0x3f8000000f0b7423 */ /* 0x004fc8000000010e */
[----:B-1----:R-:W-:Y:S01]  /*2d40*/  DADD R12, R12, R8 ;  /* 0x000000000c0c7229 */ /* 0x002fe20000000008 */
[----:B------:R-:W-:-:S04]  /*2d50*/  FFMA R11, R14, R11, R14 ;  /* 0x0000000b0e0b7223 */ /* 0x000fc8000000000e */
[----:B------:R-:W-:Y:S01]  /*2d60*/  FFMA R4, R0, R11, RZ ;  /* 0x0000000b00047223 */ /* 0x000fe200000000ff */
[----:B------:R1:W2:Y:S03]  /*2d70*/  F2F.F32.F64 R38, R12 ;  /* 0x0000000c00267310 */ /* 0x0002a60000301000 */
[----:B------:R-:W-:-:S04]  /*2d80*/  FFMA R8, -R15, R4, R0 ;  /* 0x000000040f087223 */ /* 0x000fc80000000100 */
[----:B------:R-:W-:Y:S01]  /*2d90*/  FFMA R11, R11, R8, R4 ;  /* 0x000000080b0b7223 */ /* 0x000fe20000000004 */
[----:B---3--:R-:W-:Y:S06]  /*2da0*/  @!P0 BRA `(.L_x_110) ;  /* 0x00000000000c8947 */ /* 0x008fec0003800000 */
[----:B------:R-:W-:Y:S01]  /*2db0*/  IMAD.MOV.U32 R9, RZ, RZ, R15 ;  /* 0x000000ffff097224 */ /* 0x000fe200078e000f */
[----:B------:R-:W-:-:S07]  /*2dc0*/  MOV R8, 0x2de0 ;  /* 0x00002de000087802 */ /* 0x000fce0000000f00 */
[----:B012---:R-:W-:Y:S05]  /*2dd0*/  CALL.REL.NOINC `($__internal_4_$__cuda_sm3x_div_rn_noftz_f32_slowpath) ;  /* 0x0000000800dc7944 */ /* 0x007fea0003c00000 */
.L_x_110:
[----:B------:R-:W-:Y:S05]  /*2de0*/  BSYNC.RECONVERGENT B1 ;  /* 0x0000000000017941 */ /* 0x000fea0003800200 */
.L_x_109:
[----:B------:R-:W0:Y:S01]  /*2df0*/  LDS R0, [R5+0x4] ;  /* 0x0000040005007984 */ /* 0x000e220000000800 */
[----:B------:R-:W-:Y:S03]  /*2e00*/  BSSY.RECONVERGENT B1, `(.L_x_111) ;  /* 0x0000007000017945 */ /* 0x000fe60003800200 */
[----:B------:R3:W-:Y:S01]  /*2e10*/  STG.E desc[UR36][R6.64+0x4], R11 ;  /* 0x0000040b06007986 */ /* 0x0007e2000c101924 */
[----:B0-----:R-:W-:Y:S01]  /*2e20*/  FADD R29, R0, -R11 ;  /* 0x8000000b001d7221 */ /* 0x001fe20000000000 */
[----:B------:R-:W-:-:S03]  /*2e30*/  MOV R0, 0x2e70 ;  /* 0x00002e7000007802 */ /* 0x000fc60000000f00 */
[----:B------:R-:W0:Y:S02]  /*2e40*/  F2F.F64.F32 R8, R29 ;  /* 0x0000001d00087310 */ /* 0x000e240000201800 */
[----:B0--3--:R-:W-:-:S11]  /*2e50*/  DADD R34, -RZ, |R8| ;  /* 0x00000000ff227229 */ /* 0x009fd60000000508 */
[----:B-12---:R-:W-:Y:S05]  /*2e60*/  CALL.REL.NOINC `($_Z13unique_kernelPfS_PiS_S0_S0_S0_S_S0_S0_S_PcS1_$__internal_accurate_pow) ;  /* 0x0000001000547944 */ /* 0x006fea0003c00000 */
[----:B------:R-:W-:Y:S05]  /*2e70*/  BSYNC.RECONVERGENT B1 ;  /* 0x0000000000017941 */ /* 0x000fea0003800200 */
.L_x_111:
        /* <DEDUP_REMOVED lines=12> */
[----:B------:R-:W-:Y:S01]  /*2f40*/  IMAD.MOV.U32 R4, RZ, RZ, 0x0 ;  /* 0x00000000ff047424 */ /* 0x000fe200078e00ff */
[----:B------:R-:W-:Y:S01]  /*2f50*/  MOV R5, 0x7ff00000 ;  /* 0x7ff0000000057802 */ /* 0x000fe20000000f00 */
[----:B------:R-:W-:Y:S06]  /*2f60*/  BRA `(.L_x_113) ;  /* 0x0000000000047947 */ /* 0x000fec0003800000 */
.L_x_114:
[----:B------:R-:W-:-:S11]  /*2f70*/  DADD R4, R8, 2 ;  /* 0x4000000008047429 */ /* 0x000fd60000000000 */
.L_x_113:
[----:B------:R-:W-:Y:S05]  /*2f80*/  BSYNC.RECONVERGENT B1 ;  /* 0x0000000000017941 */ /* 0x000fea0003800200 */
.L_x_112:
[----:B------:R-:W0:Y:S01]  /*2f90*/  F2F.F64.F32 R38, R38 ;  /* 0x0000002600267310 */ /* 0x000e220000201800 */
[----:B------:R-:W-:-:S04]  /*2fa0*/  FSETP.NEU.AND P0, PT, R29, 1, PT ;  /* 0x3f8000001d00780b */ /* 0x000fc80003f0d000 */
[----:B------:R-:W-:Y:S02]  /*2fb0*/  FSEL R4, R4, RZ, P0 ;  /* 0x000000ff04047208 */ /* 0x000fe40000000000 */
[----:B------:R-:W-:-:S06]  /*2fc0*/  FSEL R5, R5, 1.875, P0 ;  /* 0x3ff0000005057808 */ /* 0x000fcc0000000000 */
[----:B0-----:R-:W-:-:S06]  /*2fd0*/  DADD R4, R38, R4 ;  /* 0x0000000026047229 */ /* 0x001fcc0000000004 */
[----:B------:R0:W4:Y:S01]  /*2fe0*/  F2F.F32.F64 R29, R4 ;  /* 0x00000004001d7310 */ /* 0x0001220000301000 */
[----:B------:R-:W-:Y:S05]  /*2ff0*/  @P2 BRA `(.L_x_115) ;  /* 0xfffffff800642947 */ /* 0x000fea000383ffff */
[----:B------:R-:W-:-:S07]  /*3000*/  IMAD.U32 R3, RZ, RZ, UR49 ;  /* 0x00000031ff037e24 */ /* 0x000fce000f8e00ff */
.L_x_103:
[----:B------:R-:W-:-:S09]  /*3010*/  ULOP3.LUT UP0, URZ, UR48, 0x1, URZ, 0xc0, !UPT ;  /* 0x0000000130ff7892 */ /* 0x000fd2000f80c0ff */
[----:B------:R-:W-:Y:S05]  /*3020*/  BRA.U !UP0, `(.L_x_102) ;  /* 0x0000000108d87547 */ /* 0x000fea000b800000 */
[----:B0-2---:R-:W0:Y:S01]  /*3030*/  LDC.64 R4, c[0x0][0x398] ;  /* 0x0000e600ff047b82 */ /* 0x005e220000000a00 */
[----:B------:R-:W2:Y:S01]  /*3040*/  LDG.E R6, desc[UR36][R18.64] ;  /* 0x0000002412067981 */ /* 0x000ea2000c1e1900 */
[----:B------:R-:W-:-:S04]  /*3050*/  IMAD.IADD R3, R28, 0x1, R3 ;  /* 0x000000011c037824 */ /* 0x000fc800078e0203 */
[----:B0-----:R-:W-:-:S05]  /*3060*/  IMAD.WIDE R4, R3, 0x4, R4 ;  /* 0x0000000403047825 */ /* 0x001fca00078e0204 */
[----:B------:R-:W5:Y:S01]  /*3070*/  LDG.E R0, desc[UR36][R4.64] ;  /* 0x0000002404007981 */ /* 0x000f62000c1e1900 */
[----:B------:R-:W-:Y:S01]  /*3080*/  BSSY.RECONVERGENT B1, `(.L_x_116) ;  /* 0x000000c000017945 */ /* 0x000fe20003800200 */
[----:B--2---:R-:W-:-:S04]  /*3090*/  I2FP.F32.S32 R9, R6 ;  /* 0x0000000600097245 */ /* 0x004fc80000201400 */
[----:B------:R-:W0:Y:S02]  /*30a0*/  MUFU.RCP R6, R9 ;  /* 0x0000000900067308 */ /* 0x000e240000001000 */
[----:B0-----:R-:W-:-:S04]  /*30b0*/  FFMA R7, -R9, R6, 1 ;  /* 0x3f80000009077423 */ /* 0x001fc80000000106 */
[----:B------:R-:W-:Y:S02]  /*30c0*/  FFMA R7, R6, R7, R6 ;  /* 0x0000000706077223 */ /* 0x000fe40000000006 */
[----:B-----5:R-:W0:Y:S02]  /*30d0*/  FCHK P0, R0, R9 ;  /* 0x0000000900007302 */ /* 0x020e240000000000 */
[----:B------:R-:W-:-:S04]  /*30e0*/  FFMA R6, R0, R7, RZ ;  /* 0x0000000700067223 */ /* 0x000fc800000000ff */
[----:B------:R-:W-:-:S04]  /*30f0*/  FFMA R8, -R9, R6, R0 ;  /* 0x0000000609087223 */ /* 0x000fc80000000100 */
[----:B---3--:R-:W-:Y:S01]  /*3100*/  FFMA R11, R7, R8, R6 ;  /* 0x00000008070b7223 */ /* 0x008fe20000000006 */
[----:B0-----:R-:W-:Y:S06]  /*3110*/  @!P0 BRA `(.L_x_117) ;  /* 0x0000000000088947 */ /* 0x001fec0003800000 */
[----:B------:R-:W-:-:S07]  /*3120*/  MOV R8, 0x3140 ;  /* 0x0000314000087802 */ /* 0x000fce0000000f00 */
[----:B-1--4-:R-:W-:Y:S05]  /*3130*/  CALL.REL.NOINC `($__internal_4_$__cuda_sm3x_div_rn_noftz_f32_slowpath) ;  /* 0x0000000800047944 */ /* 0x012fea0003c00000 */
.L_x_117:
[----:B------:R-:W-:Y:S05]  /*3140*/  BSYNC.RECONVERGENT B1 ;  /* 0x0000000000017941 */ /* 0x000fea0003800200 */
.L_x_116:
[----:B------:R-:W0:Y:S01]  /*3150*/  S2UR UR5, SR_CgaCtaId ;  /* 0x00000000000579c3 */ /* 0x000e220000008800 */
[----:B------:R-:W-:Y:S01]  /*3160*/  UMOV UR4, 0x400 ;  /* 0x0000040000047882 */ /* 0x000fe20000000000 */
[----:B------:R-:W-:Y:S01]  /*3170*/  STG.E desc[UR36][R4.64], R11 ;  /* 0x0000000b04007986 */ /* 0x000fe2000c101924 */
[----:B------:R-:W-:Y:S01]  /*3180*/  BSSY.RECONVERGENT B1, `(.L_x_118) ;  /* 0x0000009000017945 */ /* 0x000fe20003800200 */
[----:B------:R-:W-:Y:S01]  /*3190*/  MOV R0, 0x3210 ;  /* 0x0000321000007802 */ /* 0x000fe20000000f00 */
[----:B0-----:R-:W-:-:S06]  /*31a0*/  ULEA UR4, UR5, UR4, 0x18 ;  /* 0x0000000405047291 */ /* 0x001fcc000f8ec0ff */
[----:B------:R-:W-:-:S06]  /*31b0*/  LEA R8, R3, UR4, 0x2 ;  /* 0x0000000403087c11 */ /* 0x000fcc000f8e10ff */
[----:B------:R-:W0:Y:S02]  /*31c0*/  LDS R8, [R8] ;  /* 0x0000000008087984 */ /* 0x000e240000000800 */
[----:B0-----:R-:W-:-:S04]  /*31d0*/  FADD R3, R8, -R11 ;  /* 0x8000000b08037221 */ /* 0x001fc80000000000 */
[----:B------:R-:W0:Y:S02]  /*31e0*/  F2F.F64.F32 R6, R3 ;  /* 0x0000000300067310 */ /* 0x000e240000201800 */
[----:B0-----:R-:W-:-:S11]  /*31f0*/  DADD R34, -RZ, |R6| ;  /* 0x00000000ff227229 */ /* 0x001fd60000000506 */
[----:B-1--4-:R-:W-:Y:S05]  /*3200*/  CALL.REL.NOINC `($_Z13unique_kernelPfS_PiS_S0_S0_S0_S_S0_S0_S_PcS1_$__internal_accurate_pow) ;  /* 0x0000000c006c7944 */ /* 0x012fea0003c00000 */
[----:B------:R-:W-:Y:S05]  /*3210*/  BSYNC.RECONVERGENT B1 ;  /* 0x0000000000017941 */ /* 0x000fea0003800200 */
.L_x_118:
        /* <DEDUP_REMOVED lines=12> */
[----:B------:R-:W-:Y:S01]  /*32e0*/  MOV R4, 0x0 ;  /* 0x0000000000047802 */ /* 0x000fe20000000f00 */
[----:B------:R-:W-:Y:S01]  /*32f0*/  IMAD.MOV.U32 R5, RZ, RZ, 0x7ff00000 ;  /* 0x7ff00000ff057424 */ /* 0x000fe200078e00ff */
[----:B------:R-:W-:Y:S06]  /*3300*/  BRA `(.L_x_120) ;  /* 0x0000000000047947 */ /* 0x000fec0003800000 */
.L_x_121:
[----:B------:R-:W-:-:S11]  /*3310*/  DADD R4, R6, 2 ;  /* 0x4000000006047429 */ /* 0x000fd60000000000 */
.L_x_120:
[----:B------:R-:W-:Y:S05]  /*3320*/  BSYNC.RECONVERGENT B1 ;  /* 0x0000000000017941 */ /* 0x000fea0003800200 */
.L_x_119:
[----:B------:R-:W0:Y:S01]  /*3330*/  F2F.F64.F32 R6, R29 ;  /* 0x0000001d00067310 */ /* 0x000e220000201800 */
[----:B------:R-:W-:-:S04]  /*3340*/  FSETP.NEU.AND P0, PT, R3, 1, PT ;  /* 0x3f8000000300780b */ /* 0x000fc80003f0d000 */
[----:B------:R-:W-:Y:S02]  /*3350*/  FSEL R4, R4, RZ, P0 ;  /* 0x000000ff04047208 */ /* 0x000fe40000000000 */
[----:B------:R-:W-:-:S06]  /*3360*/  FSEL R5, R5, 1.875, P0 ;  /* 0x3ff0000005057808 */ /* 0x000fcc0000000000 */
[----:B0-----:R-:W-:-:S06]  /*3370*/  DADD R6, R6, R4 ;  /* 0x0000000006067229 */ /* 0x001fcc0000000004 */
[----:B------:R0:W1:Y:S05]  /*3380*/  F2F.F32.F64 R29, R6 ;  /* 0x00000006001d7310 */ /* 0x00006a0000301000 */
.L_x_102:
[----:B-1--4-:R-:W-:Y:S01]  /*3390*/  VIADD R0, R29, 0xf3000000 ;  /* 0xf30000001d007836 */ /* 0x012fe20000000000 */
[----:B0-2---:R0:W1:Y:S01]  /*33a0*/  MUFU.RSQ R4, R29 ;  /* 0x0000001d00047308 */ /* 0x0050620000001400 */
[----:B------:R-:W-:Y:S03]  /*33b0*/  BSSY.RECONVERGENT B1, `(.L_x_122) ;  /* 0x000000c000017945 */ /* 0x000fe60003800200 */
[----:B------:R-:W-:-:S13]  /*33c0*/  ISETP.GT.U32.AND P0, PT, R0, 0x727fffff, PT ;  /* 0x727fffff0000780c */ /* 0x000fda0003f04070 */
[----:B01----:R-:W-:Y:S05]  /*33d0*/  @!P0 BRA `(.L_x_123) ;  /* 0x0000000000148947 */ /* 0x003fea0003800000 */
[----:B------:R-:W-:Y:S02]  /*33e0*/  MOV R0, R29 ;  /* 0x0000001d00007202 */ /* 0x000fe40000000f00 */
[----:B---3--:R-:W-:-:S07]  /*33f0*/  MOV R13, 0x3410 ;  /* 0x00003410000d7802 */ /* 0x008fce0000000f00 */
[----:B------:R-:W-:Y:S05]  /*3400*/  CALL.REL.NOINC `($__internal_3_$__cuda_sm20_sqrt_rn_f32_slowpath) ;  /* 0x0000000000f47944 */ /* 0x000fea0003c00000 */
[----:B------:R-:W-:Y:S01]  /*3410*/  IMAD.MOV.U32 R29, RZ, RZ, R0 ;  /* 0x000000ffff1d7224 */ /* 0x000fe200078e0000 */
[----:B------:R-:W-:Y:S06]  /*3420*/  BRA `(.L_x_124) ;  /* 0x0000000000107947 */ /* 0x000fec0003800000 */
.L_x_123:
[C---:B------:R-:W-:Y:S01]  /*3430*/  FMUL.FTZ R0, R4.reuse, R29 ;  /* 0x0000001d04007220 */ /* 0x040fe20000410000 */
[----:B------:R-:W-:-:S03]  /*3440*/  FMUL.FTZ R3, R4, 0.5 ;  /* 0x3f00000004037820 */ /* 0x000fc60000410000 */
[----:B------:R-:W-:-:S04]  /*3450*/  FFMA R29, -R0, R0, R29 ;  /* 0x00000000001d7223 */ /* 0x000fc8000000011d */
[----:B------:R-:W-:-:S07]  /*3460*/  FFMA R29, R29, R3, R0 ;  /* 0x000000031d1d7223 */ /* 0x000fce0000000000 */
.L_x_124:
[----:B------:R-:W-:Y:S05]  /*3470*/  BSYNC.RECONVERGENT B1 ;  /* 0x0000000000017941 */ /* 0x000fea0003800200 */
.L_x_122:
[----:B------:R-:W0:Y:S02]  /*3480*/  LDC.64 R4, c[0x0][0x3b8] ;  /* 0x0000ee00ff047b82 */ /* 0x000e240000000a00 */
[----:B0-----:R-:W2:Y:S02]  /*3490*/  LDG.E R0, desc[UR36][R4.64] ;  /* 0x0000002404007981 */ /* 0x001ea4000c1e1900 */
[----:B--2---:R-:W-:-:S13]  /*34a0*/  FSETP.GT.AND P0, PT, R29, R0, PT ;  /* 0x000000001d00720b */ /* 0x004fda0003f04000 */
[----:B------:R-:W-:Y:S05]  /*34b0*/  @!P0 BRA `(.L_x_101) ;  /* 0x0000000000048947 */ /* 0x000fea0003800000 */
[----:B------:R0:W5:Y:S02]  /*34c0*/  ATOMG.E.EXCH.STRONG.GPU PT, RZ, desc[UR36][R4.64], R29 ;  /* 0x8000001d04ff79a8 */ /* 0x000164000c1ef124 */
.L_x_101:
[----:B------:R-:W-:Y:S05]  /*34d0*/  BSYNC.RECONVERGENT B0 ;  /* 0x0000000000007941 */ /* 0x000fea0003800200 */
.L_x_100:
[----:B------:R-:W-:Y:S01]  /*34e0*/  BAR.SYNC.DEFER_BLOCKING 0x0 ;  /* 0x0000000000007b1d */ /* 0x000fe20000010000 */
[----:B------:R-:W-:-:S13]  /*34f0*/  ISETP.GE.AND P0, PT, R2, UR41, PT ;  /* 0x0000002902007c0c */ /* 0x000fda000bf06270 */
[----:B------:R-:W-:Y:S05]  /*3500*/  @P0 BRA `(.L_x_125) ;  /* 0x00000000000c0947 */ /* 0x000fea0003800000 */
[----:B0---4-:R-:W4:Y:S04]  /*3510*/  LDG.E R3, desc[UR36][R22.64] ;  /* 0x0000002416037981 */ /* 0x011f28000c1e1900 */
[----:B----4-:R0:W-:Y:S01]  /*3520*/  STG.E desc[UR36][R26.64], R3 ;  /* 0x000000031a007986 */ /* 0x0101e2000c101924 */
[----:B------:R-:W-:Y:S05]  /*3530*/  BRA `(.L_x_126) ;  /* 0x0000000000547947 */ /* 0x000fea0003800000 */
.L_x_125:
[----:B------:R-:W-:-:S06]  /*3540*/  UIADD3 UR4, UPT, UPT, UR41, 0x1, URZ ;  /* 0x0000000129047890 */ /* 0x000fcc000fffe0ff */
[----:B------:R-:W-:-:S13]  /*3550*/  ISETP.NE.AND P0, PT, R2, UR4, PT ;  /* 0x0000000402007c0c */ /* 0x000fda000bf05270 */
[----:B------:R-:W-:Y:S05]  /*3560*/  @P0 BRA `(.L_x_126) ;  /* 0x0000000000480947 */ /* 0x000fea0003800000 */
[----:B0-----:R-:W0:Y:S08]  /*3570*/  LDC.64 R6, c[0x0][0x3b8] ;  /* 0x0000ee00ff067b82 */ /* 0x001e300000000a00 */
[----:B--234-:R-:W2:Y:S08]  /*3580*/  LDC.64 R12, c[0x0][0x3a8] ;  /* 0x0000ea00ff0c7b82 */ /* 0x01ceb00000000a00 */
[----:B------:R-:W3:Y:S01]  /*3590*/  LDC.64 R14, c[0x0][0x3b0] ;  /* 0x0000ec00ff0e7b82 */ /* 0x000ee20000000a00 */
[----:B------:R-:W-:Y:S01]  /*35a0*/  MOV R3, 0x18 ;  /* 0x0000001800037802 */ /* 0x000fe20000000f00 */
[----:B------:R-:W4:Y:S01]  /*35b0*/  LDCU.64 UR4, c[0x4][0x10] ;  /* 0x01000200ff0477ac */ /* 0x000f220008000a00 */
[----:B0-----:R0:W4:Y:S04]  /*35c0*/  LDG.E R0, desc[UR36][R6.64] ;  /* 0x0000002406007981 */ /* 0x001128000c1e1900 */
[----:B--2---:R-:W2:Y:S04]  /*35d0*/  LDG.E R8, desc[UR36][R12.64] ;  /* 0x000000240c087981 */ /* 0x004ea8000c1e1900 */
[----:B---3--:R-:W2:Y:S01]  /*35e0*/  LDG.E R9, desc[UR36][R14.64] ;  /* 0x000000240e097981 */ /* 0x008ea2000c1e1900 */
[----:B------:R3:W1:Y:S01]  /*35f0*/  LDC.64 R30, c[0x4][R3] ;  /* 0x01000000031e7b82 */ /* 0x0006620000000a00 */
[----:B----4-:R-:W-:Y:S01]  /*3600*/  IMAD.U32 R4, RZ, RZ, UR4 ;  /* 0x00000004ff047e24 */ /* 0x010fe2000f8e00ff */
[----:B------:R-:W-:Y:S01]  /*3610*/  MOV R5, UR5 ;  /* 0x0000000500057c02 */ /* 0x000fe20008000f00 */
[----:B0-----:R-:W-:-:S02]  /*3620*/  IMAD.U32 R6, RZ, RZ, UR38 ;  /* 0x00000026ff067e24 */ /* 0x001fc4000f8e00ff */
[----:B------:R-:W-:Y:S01]  /*3630*/  IMAD.U32 R7, RZ, RZ, UR39 ;  /* 0x00000027ff077e24 */ /* 0x000fe2000f8e00ff */
[----:B------:R-:W0:Y:S02]  /*3640*/  F2F.F64.F32 R10, R0 ;  /* 0x00000000000a7310 */ /* 0x000e240000201800 */
[----:B0-----:R3:W-:Y:S04]  /*3650*/  STL.64 [R1+0x8], R10 ;  /* 0x0000080a01007387 */ /* 0x0017e80000100a00 */
[----:B-12---:R3:W-:Y:S02]  /*3660*/  STL.64 [R1], R8 ;  /* 0x0000000801007387 */ /* 0x0067e40000100a00 */
[----:B------:R-:W-:-:S07]  /*3670*/  LEPC R20, `(.L_x_126) ;  /* 0x000000001014794e */ /* 0x000fce0000000000 */
[----:B---3-5:R-:W-:Y:S05]  /*3680*/  CALL.ABS.NOINC R30 ;  /* 0x000000001e007343 */ /* 0x028fea0003c00000 */
.L_x_126:
[----:B------:R-:W-:Y:S05]  /*3690*/  WARPSYNC.ALL ;  /* 0x0000000000007948 */ /* 0x000fea0003800000 */
[----:B0-2---:R-:W0:Y:S08]  /*36a0*/  LDC.64 R4, c[0x0][0x3b0] ;  /* 0x0000ec00ff047b82 */ /* 0x005e300000000a00 */
[----:B------:R-:W-:Y:S08]  /*36b0*/  BAR.SYNC.DEFER_BLOCKING 0x0 ;  /* 0x0000000000007b1d */ /* 0x000ff00000010000 */
[----:B------:R-:W2:Y:S01]  /*36c0*/  LDC.64 R6, c[0x0][0x3c0] ;  /* 0x0000f000ff067b82 */ /* 0x000ea20000000a00 */
[----:B0-----:R-:W3:Y:S04]  /*36d0*/  LDG.E R4, desc[UR36][R4.64] ;  /* 0x0000002404047981 */ /* 0x001ee8000c1e1900 */
[----:B--2---:R-:W3:Y:S02]  /*36e0*/  LDG.E R7, desc[UR36][R6.64] ;  /* 0x0000002406077981 */ /* 0x004ee4000c1e1900 */
[----:B---3--:R-:W-:-:S13]  /*36f0*/  ISETP.GT.AND P0, PT, R4, R7, PT ;  /* 0x000000070400720c */ /* 0x008fda0003f04270 */
[----:B------:R-:W-:Y:S05]  /*3700*/  @!P0 EXIT ;  /* 0x000000000000894d */ /* 0x000fea0003800000 */
[----:B------:R-:W0:Y:S08]  /*3710*/  LDC.64 R4, c[0x0][0x3a8] ;  /* 0x0000ea00ff047b82 */ /* 0x000e300000000a00 */
[----:B------:R-:W2:Y:S01]  /*3720*/  LDC.64 R6, c[0x0][0x3c8] ;  /* 0x0000f200ff067b82 */ /* 0x000ea20000000a00 */
[----:B0-----:R-:W3:Y:S04]  /*3730*/  LDG.E R4, desc[UR36][R4.64] ;  /* 0x0000002404047981 */ /* 0x001ee8000c1e1900 */
[----:B--2---:R-:W3:Y:S02]  /*3740*/  LDG.E R7, desc[UR36][R6.64] ;  /* 0x0000002406077981 */ /* 0x004ee4000c1e1900 */
[----:B---3--:R-:W-:-:S13]  /*3750*/  ISETP.GE.AND P0, PT, R4, R7, PT ;  /* 0x000000070400720c */ /* 0x008fda0003f06270 */
[----:B------:R-:W-:Y:S05]  /*3760*/  @P0 EXIT ;  /* 0x000000000000094d */ /* 0x000fea0003800000 */
[----:B------:R-:W0:Y:S08]  /*3770*/  LDC.64 R4, c[0x0][0x3b8] ;  /* 0x0000ee00ff047b82 */ /* 0x000e300000000a00 */
[----:B------:R-:W2:Y:S01]  /*3780*/  LDC.64 R6, c[0x0][0x3d0] ;  /* 0x0000f400ff067b82 */ /* 0x000ea20000000a00 */
[----:B0-----:R-:W3:Y:S04]  /*3790*/  LDG.E R4, desc[UR36][R4.64] ;  /* 0x0000002404047981 */ /* 0x001ee8000c1e1900 */
[----:B--2---:R-:W3:Y:S02]  /*37a0*/  LDG.E R7, desc[UR36][R6.64] ;  /* 0x0000002406077981 */ /* 0x004ee4000c1e1900 */
[----:B---3--:R-:W-:-:S13]  /*37b0*/  FSETP.GT.AND P0, PT, R4, R7, PT ;  /* 0x000000070400720b */ /* 0x008fda0003f04000 */
[----:B------:R-:W-:Y:S05]  /*37c0*/  @P0 BRA `(.L_x_127) ;  /* 0xffffffd8002c0947 */ /* 0x000fea000383ffff */
[----:B------:R-:W-:Y:S05]  /*37d0*/  EXIT ;  /* 0x000000000000794d */ /* 0x000fea0003800000 */
        .weak           $__internal_3_$__cuda_sm20_sqrt_rn_f32_slowpath
        .type           $__internal_3_$__cuda_sm20_sqrt_rn_f32_slowpath,@function
        .size           $__internal_3_$__cuda_sm20_sqrt_rn_f32_slowpath,($__internal_4_$__cuda_sm3x_div_rn_noftz_f32_slowpath - $__internal_3_$__cuda_sm20_sqrt_rn_f32_slowpath)
$__internal_3_$__cuda_sm20_sqrt_rn_f32_slowpath:
        /* <DEDUP_REMOVED lines=19> */
.L_x_128:
[----:B------:R-:W-:Y:S01]  /*3910*/  MOV R0, R4 ;  /* 0x0000000400007202 */ /* 0x000fe20000000f00 */
[----:B------:R-:W-:Y:S02]  /*3920*/  IMAD.MOV.U32 R4, RZ, RZ, R13 ;  /* 0x000000ffff047224 */ /* 0x000fe400078e000d */
[----:B------:R-:W-:-:S04]  /*3930*/  IMAD.MOV.U32 R5, RZ, RZ, 0x0 ;  /* 0x00000000ff057424 */ /* 0x000fc800078e00ff */
[----:B------:R-:W-:Y:S05]  /*3940*/  RET.REL.NODEC R4 `(_Z13unique_kernelPfS_PiS_S0_S0_S0_S_S0_S0_S_PcS1_) ;  /* 0xffffffc404ac7950 */ /* 0x000fea0003c3ffff */
        .weak           $__internal_4_$__cuda_sm3x_div_rn_noftz_f32_slowpath
        .type           $__internal_4_$__cuda_sm3x_div_rn_noftz_f32_slowpath,@function
        .size           $__internal_4_$__cuda_sm3x_div_rn_noftz_f32_slowpath,($_Z13unique_kernelPfS_PiS_S0_S0_S0_S_S0_S0_S_PcS1_$__internal_accurate_pow - $__internal_4_$__cuda_sm3x_div_rn_noftz_f32_slowpath)
$__internal_4_$__cuda_sm3x_div_rn_noftz_f32_slowpath:
[----:B------:R-:W-:Y:S01]  /*3950*/  SHF.R.U32.HI R11, RZ, 0x17, R9 ;  /* 0x00000017ff0b7819 */ /* 0x000fe20000011609 */
[----:B------:R-:W-:Y:S01]  /*3960*/  BSSY.RECONVERGENT B2, `(.L_x_129) ;  /* 0x0000062000027945 */ /* 0x000fe20003800200 */
[----:B------:R-:W-:Y:S02]  /*3970*/  SHF.R.U32.HI R10, RZ, 0x17, R0 ;  /* 0x00000017ff0a7819 */ /* 0x000fe40000011600 */
[----:B------:R-:W-:Y:S02]  /*3980*/  LOP3.LUT R11, R11, 0xff, RZ, 0xc0, !PT ;  /* 0x000000ff0b0b7812 */ /* 0x000fe400078ec0ff */
[----:B------:R-:W-:Y:S02]  /*3990*/  LOP3.LUT R14, R10, 0xff, RZ, 0xc0, !PT ;  /* 0x000000ff0a0e7812 */ /* 0x000fe400078ec0ff */
[----:B------:R-:W-:-:S03]  /*39a0*/  IADD3 R13, PT, PT, R11, -0x1, RZ ;  /* 0xffffffff0b0d7810 */ /* 0x000fc60007ffe0ff */
[----:B------:R-:W-:Y:S01]  /*39b0*/  VIADD R12, R14, 0xffffffff ;  /* 0xffffffff0e0c7836 */ /* 0x000fe20000000000 */
        /* <DEDUP_REMOVED lines=22> */
[----:B------:R-:W-:Y:S01]  /*3b20*/  @P0 MOV R10, RZ ;  /* 0x000000ff000a0202 */ /* 0x000fe20000000f00 */
[----:B------:R-:W-:Y:S02]  /*3b30*/  @!P0 IMAD.MOV.U32 R10, RZ, RZ, -0x40 ;  /* 0xffffffc0ff0a8424 */ /* 0x000fe400078e00ff */
[----:B------:R-:W-:Y:S01]  /*3b40*/  @!P0 FFMA R0, R0, 1.84467440737095516160e+19, RZ ;  /* 0x5f80000000008823 */ /* 0x000fe200000000ff */
[----:B------:R-:W-:Y:S01]  /*3b50*/  @!P1 FFMA R9, R9, 1.84467440737095516160e+19, RZ ;  /* 0x5f80000009099823 */ /* 0x000fe200000000ff */
[----:B------:R-:W-:-:S07]  /*3b60*/  @!P1 VIADD R10, R10, 0x40 ;  /* 0x000000400a0a9836 */ /* 0x000fce0000000000 */
.L_x_130:
[----:B------:R-:W-:Y:S01]  /*3b70*/  LEA R12, R11, 0xc0800000, 0x17 ;  /* 0xc08000000b0c7811 */ /* 0x000fe200078eb8ff */
[----:B------:R-:W-:Y:S03]  /*3b80*/  BSSY.RECONVERGENT B3, `(.L_x_135) ;  /* 0x0000036000037945 */ /* 0x000fe60003800200 */
[----:B------:R-:W-:Y:S01]  /*3b90*/  IADD3 R12, PT, PT, -R12, R9, RZ ;  /* 0x000000090c0c7210 */ /* 0x000fe20007ffe1ff */
[----:B------:R-:W-:-:S03]  /*3ba0*/  VIADD R9, R14, 0xffffff81 ;  /* 0xffffff810e097836 */ /* 0x000fc60000000000 */
[----:B------:R-:W0:Y:S01]  /*3bb0*/  MUFU.RCP R13, R12 ;  /* 0x0000000c000d7308 */ /* 0x000e220000001000 */
[----:B------:R-:W-:Y:S01]  /*3bc0*/  FADD.FTZ R15, -R12, -RZ ;  /* 0x800000ff0c0f7221 */ /* 0x000fe20000010100 */
[C---:B------:R-:W-:Y:S01]  /*3bd0*/  IMAD R0, R9.reuse, -0x800000, R0 ;  /* 0xff80000009007824 */ /* 0x040fe200078e0200 */
[----:B------:R-:W-:-:S05]  /*3be0*/  IADD3 R11, PT, PT, R9, 0x7f, -R11 ;  /* 0x0000007f090b7810 */ /* 0x000fca0007ffe80b */
[----:B------:R-:W-:Y:S02]  /*3bf0*/  IMAD.IADD R11, R11, 0x1, R10 ;  /* 0x000000010b0b7824 */ /* 0x000fe400078e020a */
[----:B0-----:R-:W-:-:S04]  /*3c00*/  FFMA R14, R13, R15, 1 ;  /* 0x3f8000000d0e7423 */ /* 0x001fc8000000000f */
[----:B------:R-:W-:-:S04]  /*3c10*/  FFMA R20, R13, R14, R13 ;  /* 0x0000000e0d147223 */ /* 0x000fc8000000000d */
[----:B------:R-:W-:-:S04]  /*3c20*/  FFMA R13, R0, R20, RZ ;  /* 0x00000014000d7223 */ /* 0x000fc800000000ff */
[----:B------:R-:W-:-:S04]  /*3c30*/  FFMA R14, R15, R13, R0 ;  /* 0x0000000d0f0e7223 */ /* 0x000fc80000000000 */
[----:B------:R-:W-:-:S04]  /*3c40*/  FFMA R13, R20, R14, R13 ;  /* 0x0000000e140d7223 */ /* 0x000fc8000000000d */
[----:B------:R-:W-:-:S04]  /*3c50*/  FFMA R14, R15, R13, R0 ;  /* 0x0000000d0f0e7223 */ /* 0x000fc80000000000 */
[----:B------:R-:W-:-:S05]  /*3c60*/  FFMA R0, R20, R14, R13 ;  /* 0x0000000e14007223 */ /* 0x000fca000000000d */
[----:B------:R-:W-:-:S04]  /*3c70*/  SHF.R.U32.HI R9, RZ, 0x17, R0 ;  /* 0x00000017ff097819 */ /* 0x000fc80000011600 */
[----:B------:R-:W-:-:S04]  /*3c80*/  LOP3.LUT R9, R9, 0xff, RZ, 0xc0, !PT ;  /* 0x000000ff09097812 */ /* 0x000fc800078ec0ff */
[----:B------:R-:W-:-:S05]  /*3c90*/  IADD3 R15, PT, PT, R9, R11, RZ ;  /* 0x0000000b090f7210 */ /* 0x000fca0007ffe0ff */
        /* <DEDUP_REMOVED lines=10> */
[CCC-:B------:R-:W-:Y:S01]  /*3d40*/  FFMA.RZ R9, R20.reuse, R14.reuse, R13.reuse ;  /* 0x0000000e14097223 */ /* 0x1c0fe2000000c00d */
[C---:B------:R-:W-:Y:S02]  /*3d50*/  VIADD R12, R15.reuse, 0x20 ;  /* 0x000000200f0c7836 */ /* 0x040fe40000000000 */
[CCC-:B------:R-:W-:Y:S01]  /*3d60*/  FFMA.RM R10, R20.reuse, R14.reuse, R13.reuse ;  /* 0x0000000e140a7223 */ /* 0x1c0fe2000000400d */
[----:B------:R-:W-:Y:S02]  /*3d70*/  ISETP.NE.AND P3, PT, R15, RZ, PT ;  /* 0x000000ff0f00720c */ /* 0x000fe40003f65270 */
[----:B------:R-:W-:Y:S01]  /*3d80*/  LOP3.LUT R11, R9, 0x7fffff, RZ, 0xc0, !PT ;  /* 0x007fffff090b7812 */ /* 0x000fe200078ec0ff */
[----:B------:R-:W-:Y:S01]  /*3d90*/  FFMA.RP R9, R20, R14, R13 ;  /* 0x0000000e14097223 */ /* 0x000fe2000000800d */
[----:B------:R-:W-:Y:S02]  /*3da0*/  ISETP.NE.AND P1, PT, R15, RZ, PT ;  /* 0x000000ff0f00720c */ /* 0x000fe40003f25270 */
[----:B------:R-:W-:-:S02]  /*3db0*/  LOP3.LUT R11, R11, 0x800000, RZ, 0xfc, !PT ;  /* 0x008000000b0b7812 */ /* 0x000fc400078efcff */
[----:B------:R-:W-:Y:S02]  /*3dc0*/  IADD3 R13, PT, PT, -R15, RZ, RZ ;  /* 0x000000ff0f0d7210 */ /* 0x000fe40007ffe1ff */
[----:B------:R-:W-:Y:S02]  /*3dd0*/  SHF.L.U32 R12, R11, R12, RZ ;  /* 0x0000000c0b0c7219 */ /* 0x000fe400000006ff */
[----:B------:R-:W-:Y:S02]  /*3de0*/  FSETP.NEU.FTZ.AND P0, PT, R9, R10, PT ;  /* 0x0000000a0900720b */ /* 0x000fe40003f1d000 */
[----:B------:R-:W-:Y:S02]  /*3df0*/  SEL R10, R13, RZ, P3 ;  /* 0x000000ff0d0a7207 */ /* 0x000fe40001800000 */
[----:B------:R-:W-:Y:S02]  /*3e00*/  ISETP.NE.AND P1, PT, R12, RZ, P1 ;  /* 0x000000ff0c00720c */ /* 0x000fe40000f25270 */
[----:B------:R-:W-:-:S02]  /*3e10*/  SHF.R.U32.HI R10, RZ, R10, R11 ;  /* 0x0000000aff0a7219 */ /* 0x000fc4000001160b */
[----:B------:R-:W-:Y:S02]  /*3e20*/  PLOP3.LUT P0, PT, P0, P1, PT, 0xf8, 0x8f ;  /* 0x00000000008f781c */ /* 0x000fe40000703f70 */
[----:B------:R-:W-:Y:S02]  /*3e30*/  SHF.R.U32.HI R12, RZ, 0x1, R10 ;  /* 0x00000001ff0c7819 */ /* 0x000fe4000001160a */
[----:B------:R-:W-:-:S04]  /*3e40*/  SEL R9, RZ, 0x1, !P0 ;  /* 0x00000001ff097807 */ /* 0x000fc80004000000 */
[----:B------:R-:W-:-:S04]  /*3e50*/  LOP3.LUT R9, R9, 0x1, R12, 0xf8, !PT ;  /* 0x0000000109097812 */ /* 0x000fc800078ef80c */
[----:B------:R-:W-:-:S05]  /*3e60*/  LOP3.LUT R9, R9, R10, RZ, 0xc0, !PT ;  /* 0x0000000a09097212 */ /* 0x000fca00078ec0ff */
[----:B------:R-:W-:-:S05]  /*3e70*/  IMAD.IADD R9, R12, 0x1, R9 ;  /* 0x000000010c097824 */ /* 0x000fca00078e0209 */
[----:B------:R-:W-:Y:S01]  /*3e80*/  LOP3.LUT R0, R9, R0, RZ, 0xfc, !PT ;  /* 0x0000000009007212 */ /* 0x000fe200078efcff */
[----:B------:R-:W-:Y:S06]  /*3e90*/  BRA `(.L_x_138) ;  /* 0x0000000000107947 */ /* 0x000fec0003800000 */
.L_x_137:
[----:B------:R-:W-:-:S04]  /*3ea0*/  LOP3.LUT R0, R0, 0x80000000, RZ, 0xc0, !PT ;  /* 0x8000000000007812 */ /* 0x000fc800078ec0ff */
[----:B------:R-:W-:Y:S01]  /*3eb0*/  LOP3.LUT R0, R0, 0x7f800000, RZ, 0xfc, !PT ;  /* 0x7f80000000007812 */ /* 0x000fe200078efcff */
[----:B------:R-:W-:Y:S06]  /*3ec0*/  BRA `(.L_x_138) ;  /* 0x0000000000047947 */ /* 0x000fec0003800000 */
.L_x_136:
[----:B------:R-:W-:-:S07]  /*3ed0*/  IMAD R0, R11, 0x800000, R0 ;  /* 0x008000000b007824 */ /* 0x000fce00078e0200 */
.L_x_138:
[----:B------:R-:W-:Y:S05]  /*3ee0*/  BSYNC.RECONVERGENT B3 ;  /* 0x0000000000037941 */ /* 0x000fea0003800200 */
.L_x_135:
[----:B------:R-:W-:Y:S05]  /*3ef0*/  BRA `(.L_x_139) ;  /* 0x0000000000207947 */ /* 0x000fea0003800000 */
.L_x_134:
[----:B------:R-:W-:-:S04]  /*3f00*/  LOP3.LUT R0, R9, 0x80000000, R0, 0x48, !PT ;  /* 0x8000000009007812 */ /* 0x000fc800078e4800 */
[----:B------:R-:W-:Y:S01]  /*3f10*/  LOP3.LUT R0, R0, 0x7f800000, RZ, 0xfc, !PT ;  /* 0x7f80000000007812 */ /* 0x000fe200078efcff */
[----:B------:R-:W-:Y:S06]  /*3f20*/  BRA `(.L_x_139) ;  /* 0x0000000000147947 */ /* 0x000fec0003800000 */
.L_x_133:
[----:B------:R-:W-:Y:S01]  /*3f30*/  LOP3.LUT R0, R9, 0x80000000, R0, 0x48, !PT ;  /* 0x8000000009007812 */ /* 0x000fe200078e4800 */
[----:B------:R-:W-:Y:S06]  /*3f40*/  BRA `(.L_x_139) ;  /* 0x00000000000c7947 */ /* 0x000fec0003800000 */
.L_x_132:
[----:B------:R-:W0:Y:S01]  /*3f50*/  MUFU.RSQ R0, -QNAN ;  /* 0xffc0000000007908 */ /* 0x000e220000001400 */
[----:B------:R-:W-:Y:S05]  /*3f60*/  BRA `(.L_x_139) ;  /* 0x0000000000047947 */ /* 0x000fea0003800000 */
.L_x_131:
[----:B------:R-:W-:-:S07]  /*3f70*/  FADD.FTZ R0, R0, R9 ;  /* 0x0000000900007221 */ /* 0x000fce0000010000 */
.L_x_139:
[----:B------:R-:W-:Y:S05]  /*3f80*/  BSYNC.RECONVERGENT B2 ;  /* 0x0000000000027941 */ /* 0x000fea0003800200 */
.L_x_129:
[----:B------:R-:W-:Y:S01]  /*3f90*/  IMAD.MOV.U32 R9, RZ, RZ, 0x0 ;  /* 0x00000000ff097424 */ /* 0x000fe200078e00ff */
[----:B0-----:R-:W-:-:S03]  /*3fa0*/  MOV R11, R0 ;  /* 0x00000000000b7202 */ /* 0x001fc60000000f00 */
[----:B------:R-:W-:Y:S05]  /*3fb0*/  RET.REL.NODEC R8 `(_Z13unique_kernelPfS_PiS_S0_S0_S0_S_S0_S0_S_PcS1_) ;  /* 0xffffffc008107950 */ /* 0x000fea0003c3ffff */
        .type           $_Z13unique_kernelPfS_PiS_S0_S0_S0_S_S0_S0_S_PcS1_$__internal_accurate_pow,@function
        .size           $_Z13unique_kernelPfS_PiS_S0_S0_S0_S_S0_S0_S_PcS1_$__internal_accurate_pow,(.L_x_148 - $_Z13unique_kernelPfS_PiS_S0_S0_S0_S_S0_S0_S_PcS1_$__internal_accurate_pow)
$_Z13unique_kernelPfS_PiS_S0_S0_S0_S_S0_S0_S_PcS1_$__internal_accurate_pow:
[----:B------:R-:W-:Y:S01]  /*3fc0*/  ISETP.GT.U32.AND P0, PT, R35, 0xfffff, PT ;  /* 0x000fffff2300780c */ /* 0x000fe20003f04070 */
[----:B------:R-:W-:Y:S01]  /*3fd0*/  IMAD.MOV.U32 R4, RZ, RZ, R35 ;  /* 0x000000ffff047224 */ /* 0x000fe200078e0023 */
[----:B------:R-:W-:Y:S01]  /*3fe0*/  UMOV UR4, 0x7d2cafe2 ;  /* 0x7d2cafe200047882 */ /* 0x000fe20000000000 */
[----:B------:R-:W-:Y:S01]  /*3ff0*/  IMAD.MOV.U32 R20, RZ, RZ, R34 ;  /* 0x000000ffff147224 */ /* 0x000fe200078e0022 */
[----:B------:R-:W-:Y:S01]  /*4000*/  UMOV UR5, 0x3eb0f5ff ;  /* 0x3eb0f5ff00057882 */ /* 0x000fe20000000000 */
[----:B------:R-:W-:Y:S01]  /*4010*/  IMAD.MOV.U32 R10, RZ, RZ, RZ ;  /* 0x000000ffff0a7224 */ /* 0x000fe200078e00ff */
[----:B------:R-:W-:Y:S01]  /*4020*/  UMOV UR6, 0x3b39803f ;  /* 0x3b39803f00067882 */ /* 0x000fe20000000000 */
[----:B------:R-:W-:-:S06]  /*4030*/  UMOV UR7, 0x3c7abc9e ;  /* 0x3c7abc9e00077882 */ /* 0x000fcc0000000000 */
[----:B------:R-:W-:-:S10]  /*4040*/  @!P0 DMUL R32, R34, 1.80143985094819840000e+16 ;  /* 0x4350000022208828 */ /* 0x000fd40000000000 */
[----:B------:R-:W-:Y:S01]  /*4050*/  @!P0 MOV R4, R33 ;  /* 0x0000002100048202 */ /* 0x000fe20000000f00 */
[----:B------:R-:W-:-:S03]  /*4060*/  @!P0 IMAD.MOV.U32 R20, RZ, RZ, R32 ;  /* 0x000000ffff148224 */ /* 0x000fc600078e0020 */
[----:B------:R-:W-:-:S04]  /*4070*/  LOP3.LUT R4, R4, 0x800fffff, RZ, 0xc0, !PT ;  /* 0x800fffff04047812 */ /* 0x000fc800078ec0ff */
[----:B------:R-:W-:Y:S02]  /*4080*/  LOP3.LUT R21, R4, 0x3ff00000, RZ, 0xfc, !PT ;  /* 0x3ff0000004157812 */ /* 0x000fe400078efcff */
[----:B------:R-:W-:Y:S02]  /*4090*/  SHF.R.U32.HI R4, RZ, 0x14, R35 ;  /* 0x00000014ff047819 */ /* 0x000fe40000011623 */
[----:B------:R-:W-:Y:S02]  /*40a0*/  ISETP.GE.U32.AND P1, PT, R21, 0x3ff6a09f, PT ;  /* 0x3ff6a09f1500780c */ /* 0x000fe40003f26070 */
[----:B------:R-:W-:-:S11]  /*40b0*/  @!P0 LEA.HI R4, R33, 0xffffffca, RZ, 0xc ;  /* 0xffffffca21048811 */ /* 0x000fd600078f60ff */
[----:B------:R-:W-:-:S05]  /*40c0*/  @P1 IADD3 R11, PT, PT, R21, -0x100000, RZ ;  /* 0xfff00000150b1810 */ /* 0x000fca0007ffe0ff */
        /* <DEDUP_REMOVED lines=9> */
[----:B------:R-:W-:Y:S02]  /*4160*/  DADD R12, R20, -R10 ;  /* 0x00000000140c7229 */ /* 0x000fe4000000080a */
[----:B------:R-:W-:-:S06]  /*4170*/  DMUL R30, R10, R10 ;  /* 0x0000000a0a1e7228 */ /* 0x000fcc0000000000 */
[----:B------:R-:W-:-:S08]  /*4180*/  DADD R12, R12, R12 ;  /* 0x000000000c0c7229 */ /* 0x000fd0000000000c */
[----:B------:R-:W-:Y:S01]  /*4190*/  DFMA R12, R20, -R10, R12 ;  /* 0x8000000a140c722b */ /* 0x000fe2000000000c */
[----:B------:R-:W-:Y:S01]  /*41a0*/  MOV R20, 0x41ad3b5a ;  /* 0x41ad3b5a00147802 */ /* 0x000fe20000000f00 */
[----:B------:R-:W-:-:S06]  /*41b0*/  IMAD.MOV.U32 R21, RZ, RZ, 0x3ed0f5d2 ;  /* 0x3ed0f5d2ff157424 */ /* 0x000fcc00078e00ff */
[----:B------:R-:W-:Y:S02]  /*41c0*/  DMUL R12, R14, R12 ;  /* 0x0000000c0e0c7228 */ /* 0x000fe40000000000 */
        /* <DEDUP_REMOVED lines=19> */
[----:B------:R-:W-:Y:S01]  /*4300*/  DADD R32, -R14, UR4 ;  /* 0x000000040e207e29 */ /* 0x000fe20008000100 */
[----:B------:R-:W-:Y:S01]  /*4310*/  UMOV UR4, 0xb9e7b0 ;  /* 0x00b9e7b000047882 */ /* 0x000fe20000000000 */
[----:B------:R-:W-:-:S06]  /*4320*/  UMOV UR5, 0x3c46a4cb ;  /* 0x3c46a4cb00057882 */ /* 0x000fcc0000000000 */
[----:B------:R-:W-:Y:S02]  /*4330*/  DFMA R20, R30, R20, R32 ;  /* 0x000000141e14722b */ /* 0x000fe40000000020 */
[----:B------:R-:W-:Y:S01]  /*4340*/  DMUL R30, R10, R10 ;  /* 0x0000000a0a1e7228 */ /* 0x000fe20000000000 */
[----:B------:R-:W-:Y:S01]  /*4350*/  VIADD R33, R13, 0x100000 ;  /* 0x001000000d217836 */ /* 0x000fe20000000000 */
[----:B------:R-:W-:-:S04]  /*4360*/  MOV R32, R12 ;  /* 0x0000000c00207202 */ /* 0x000fc80000000f00 */
[----:B------:R-:W-:Y:S01]  /*4370*/  DADD R20, R20, -UR4 ;  /* 0x8000000414147e29 */ /* 0x000fe20008000000 */
[----:B------:R-:W-:Y:S01]  /*4380*/  UMOV UR4, 0x80000000 ;  /* 0x8000000000047882 */ /* 0x000fe20000000000 */
[----:B------:R-:W-:Y:S01]  /*4390*/  DFMA R34, R10, R10, -R30 ;  /* 0x0000000a0a22722b */ /* 0x000fe2000000081e */
[----:B------:R-:W-:-:S07]  /*43a0*/  UMOV UR5, 0x43300000 ;  /* 0x4330000000057882 */ /* 0x000fce0000000000 */
[C---:B------:R-:W-:Y:S02]  /*43b0*/  DFMA R32, R10.reuse, R32, R34 ;  /* 0x000000200a20722b */ /* 0x040fe40000000022 */
[----:B------:R-:W-:-:S08]  /*43c0*/  DMUL R34, R10, R30 ;  /* 0x0000001e0a227228 */ /* 0x000fd00000000000 */
[----:B------:R-:W-:-:S08]  /*43d0*/  DFMA R36, R10, R30, -R34 ;  /* 0x0000001e0a24722b */ /* 0x000fd00000000822 */
[----:B------:R-:W-:Y:S02]  /*43e0*/  DFMA R36, R12, R30, R36 ;  /* 0x0000001e0c24722b */ /* 0x000fe40000000024 */
[----:B------:R-:W-:-:S06]  /*43f0*/  DADD R30, R14, R20 ;  /* 0x000000000e1e7229 */ /* 0x000fcc0000000014 */
[----:B------:R-:W-:Y:S02]  /*4400*/  DFMA R32, R10, R32, R36 ;  /* 0x000000200a20722b */ /* 0x000fe40000000024 */
[----:B------:R-:W-:-:S08]  /*4410*/  DADD R36, R14, -R30 ;  /* 0x000000000e247229 */ /* 0x000fd0000000081e */
[----:B------:R-:W-:Y:S02]  /*4420*/  DADD R36, R20, R36 ;  /* 0x0000000014247229 */ /* 0x000fe40000000024 */
[----:B------:R-:W-:-:S08]  /*4430*/  DMUL R20, R30, R34 ;  /* 0x000000221e147228 */ /* 0x000fd00000000000 */
        /* <DEDUP_REMOVED lines=11> */
[----:B------:R-:W-:-:S05]  /*44f0*/  @P1 VIADD R20, R4, 0xfffffc02 ;  /* 0xfffffc0204141836 */ /* 0x000fca0000000000 */
[----:B------:R-:W-:Y:S01]  /*4500*/  DADD R30, R12, R10 ;  /* 0x000000000c1e7229 */ /* 0x000fe2000000000a */
[----:B------:R-:W-:Y:S01]  /*4510*/  HFMA2 R11, -RZ, RZ, 3.59375, 0 ;  /* 0x43300000ff0b7431 */ /* 0x000fe200000001ff */
[----:B------:R-:W-:-:S06]  /*4520*/  LOP3.LUT R10, R20, 0x80000000, RZ, 0x3c, !PT ;  /* 0x80000000140a7812 */ /* 0x000fcc00078e3cff */
[----:B------:R-:W-:Y:S02]  /*4530*/  DADD R20, R14, R30 ;  /* 0x000000000e147229 */ /* 0x000fe4000000001e */
[----:B------:R-:W-:Y:S01]  /*4540*/  DADD R10, R10, -UR4 ;  /* 0x800000040a0a7e29 */ /* 0x000fe20008000000 */
[----:B------:R-:W-:Y:S01]  /*4550*/  UMOV UR4, 0xfefa39ef ;  /* 0xfefa39ef00047882 */ /* 0x000fe20000000000 */
[----:B------:R-:W-:-:S04]  /*4560*/  UMOV UR5, 0x3fe62e42 ;  /* 0x3fe62e4200057882 */ /* 0x000fc80000000000 */
[--C-:B------:R-:W-:Y:S02]  /*4570*/  DADD R32, R14, -R20.reuse ;  /* 0x000000000e207229 */ /* 0x100fe40000000814 */
[----:B------:R-:W-:-:S06]  /*4580*/  DFMA R12, R10, UR4, R20 ;  /* 0x000000040a0c7c2b */ /* 0x000fcc0008000014 */
[----:B------:R-:W-:Y:S02]  /*4590*/  DADD R32, R30, R32 ;  /* 0x000000001e207229 */ /* 0x000fe40000000020 */
[----:B------:R-:W-:-:S08]  /*45a0*/  DFMA R14, R10, -UR4, R12 ;  /* 0x800000040a0e7c2b */ /* 0x000fd0000800000c */
        /* <DEDUP_REMOVED lines=9> */
[----:B------:R-:W-:Y:S02]  /*4640*/  IMAD.MOV.U32 R12, RZ, RZ, 0x652b82fe ;  /* 0x652b82feff0c7424 */ /* 0x000fe400078e00ff */
[----:B------:R-:W-:-:S05]  /*4650*/  IMAD.MOV.U32 R13, RZ, RZ, 0x3ff71547 ;  /* 0x3ff71547ff0d7424 */ /* 0x000fca00078e00ff */
        /* <DEDUP_REMOVED lines=11> */
[----:B------:R-:W-:Y:S01]  /*4710*/  MOV R14, 0xfca213ea ;  /* 0xfca213ea000e7802 */ /* 0x000fe20000000f00 */
[----:B------:R-:W-:Y:S01]  /*4720*/  IMAD.MOV.U32 R15, RZ, RZ, 0x3e928af3 ;  /* 0x3e928af3ff0f7424 */ /* 0x000fe200078e00ff */
[----:B------:R-:W-:-:S05]  /*4730*/  UMOV UR5, 0x3e5ade15 ;  /* 0x3e5ade1500057882 */ /* 0x000fca0000000000 */
        /* <DEDUP_REMOVED lines=27> */
[----:B------:R-:W-:Y:S01]  /*48f0*/  IMAD R21, R12, 0x100000, R15 ;  /* 0x001000000c157824 */ /* 0x000fe200078e020f */
[----:B------:R-:W-:Y:S01]  /*4900*/  MOV R20, R14 ;  /* 0x0000000e00147202 */ /* 0x000fe20000000f00 */
        /* <DEDUP_REMOVED lines=10> */
[----:B------:R-:W-:Y:S02]  /*49b0*/  @!P1 LEA R11, R10, 0x3ff00000, 0x14 ;  /* 0x3ff000000a0b9811 */ /* 0x000fe400078ea0ff */
[----:B------:R-:W-:-:S06]  /*49c0*/  @!P1 MOV R10, RZ ;  /* 0x000000ff000a9202 */ /* 0x000fcc0000000f00 */
[----:B------:R-:W-:-:S11]  /*49d0*/  @!P1 DMUL R20, R14, R10 ;  /* 0x0000000a0e149228 */ /* 0x000fd60000000000 */
.L_x_140:
[----:B------:R-:W-:Y:S01]  /*49e0*/  DFMA R30, R30, R20, R20 ;  /* 0x000000141e1e722b */ /* 0x000fe20000000014 */
[----:B------:R-:W-:Y:S01]  /*49f0*/  IMAD.MOV.U32 R10, RZ, RZ, R0 ;  /* 0x000000ffff0a7224 */ /* 0x000fe200078e0000 */
[----:B------:R-:W-:Y:S01]  /*4a00*/  DSETP.NEU.AND P0, PT, |R20|, +INF , PT ;  /* 0x7ff000001400742a */ /* 0x000fe20003f0d200 */
[----:B------:R-:W-:-:S07]  /*4a10*/  MOV R11, 0x0 ;  /* 0x00000000000b7802 */ /* 0x000fce0000000f00 */
[----:B------:R-:W-:Y:S02]  /*4a20*/  FSEL R4, R20, R30, !P0 ;  /* 0x0000001e14047208 */ /* 0x000fe40004000000 */
[----:B------:R-:W-:Y:S01]  /*4a30*/  FSEL R20, R21, R31, !P0 ;  /* 0x0000001f15147208 */ /* 0x000fe20004000000 */
[----:B------:R-:W-:Y:S06]  /*4a40*/  RET.REL.NODEC R10 `(_Z13unique_kernelPfS_PiS_S0_S0_S0_S_S0_S0_S_PcS1_) ;  /* 0xffffffb40a6c7950 */ /* 0x000fec0003c3ffff */
.L_x_141:
        /* <DEDUP_REMOVED lines=11> */
.L_x_148:


//--------------------- .nv.global.init           --------------------------
	.section	.nv.global.init,"aw",@progbits
.nv.global.init:
	.type		$str$1,@object
	.size		$str$1,($str - $str$1)
$str$1:
        /*0000*/ 	.byte	0x0a, 0x5b, 0x25, 0x64, 0x5d, 0x20, 0x43, 0x6c, 0x75, 0x73, 0x74, 0x65, 0x72, 0x20, 0x63, 0x68
        /*0010*/ 	.byte	0x61, 0x6e, 0x67, 0x65, 0x73, 0x3a, 0x20, 0x25, 0x64, 0x09, 0x4d, 0x61, 0x78, 0x2e, 0x20, 0x63
        /*0020*/ 	.byte	0x65, 0x6e, 0x74, 0x72, 0x6f, 0x69, 0x64, 0x20, 0x64, 0x69, 0x73, 0x74, 0x61, 0x6e, 0x63, 0x65
        /*0030*/ 	.byte	0x3a, 0x20, 0x25, 0x66, 0x00
	.type		$str,@object
	.size		$str,(.L_4 - $str)
$str:
        /*0035*/ 	.byte	0x57, 0x65, 0x20, 0x68, 0x61, 0x76, 0x65, 0x20, 0x6d, 0x69, 0x6e, 0x5f, 0x63, 0x68, 0x61, 0x6e
        /*0045*/ 	.byte	0x67, 0x65, 0x73, 0x20, 0x25, 0x64, 0x2c, 0x20, 0x6d, 0x61, 0x78, 0x5f, 0x69, 0x74, 0x65, 0x72
        /*0055*/ 	.byte	0x61, 0x74, 0x69, 0x6f, 0x6e, 0x73, 0x20, 0x25, 0x64, 0x20, 0x61, 0x6e, 0x64, 0x20, 0x6d, 0x61
        /*0065*/ 	.byte	0x78, 0x5f, 0x74, 0x68, 0x72, 0x65, 0x73, 0x68, 0x6f, 0x6c, 0x64, 0x20, 0x25, 0x66, 0x0a, 0x00
.L_4:


//--------------------- .nv.shared._Z21update_step_centroidsPfS_PiS_ --------------------------
	.section	.nv.shared._Z21update_step_centroidsPfS_PiS_,"aw",@nobits
	.sectionflags	@""
	.align	16
	.zero		1024


//--------------------- .nv.shared.reserved.0     --------------------------
	.section	.nv.shared.reserved.0,"aw",@nobits
	.weak		__nv_reservedSMEM_offset_0_alias
	.size		__nv_reservedSMEM_offset_0_alias, 0, 64
	.other		__nv_reservedSMEM_offset_0_alias,@"STO_CUDA_RESERVED_SHARED STV_DEFAULT"
__nv_reservedSMEM_offset_0_alias:
	.zero		0
	.zero		64


//--------------------- .nv.global                --------------------------
	.section	.nv.global,"aw",@nobits
	.align	4
.nv.global:
	.type		output_message_offset,@object
	.size		output_message_offset,(.L_3 - output_message_offset)
output_message_offset:
	.zero		4
.L_3:


//--------------------- .nv.shared._Z18update_step_pointsPfPiS_S0_ --------------------------
	.section	.nv.shared._Z18update_step_pointsPfPiS_S0_,"aw",@nobits
	.sectionflags	@""
	.align	16
	.zero		1024


//--------------------- .nv.shared._Z15assignment_stepPfS_PiS0_ --------------------------
	.section	.nv.shared._Z15assignment_stepPfS_PiS0_,"aw",@nobits
	.sectionflags	@""
	.align	16
	.zero		1024


//--------------------- .nv.shared._Z13unique_kernelPfS_PiS_S0_S0_S0_S_S0_S0_S_PcS1_ --------------------------
	.section	.nv.shared._Z13unique_kernelPfS_PiS_S0_S0_S0_S_S0_S0_S_PcS1_,"aw",@nobits
	.sectionflags	@""
	.align	16
	.zero		1024


//--------------------- .nv.constant0._Z21update_step_centroidsPfS_PiS_ --------------------------
	.section	.nv.constant0._Z21update_step_centroidsPfS_PiS_,"a",@progbits
	.sectionflags	@""
	.align	4
.nv.constant0._Z21update_step_centroidsPfS_PiS_:
	.zero		928


//--------------------- .nv.constant0._Z18update_step_pointsPfPiS_S0_ --------------------------
	.section	.nv.constant0._Z18update_step_pointsPfPiS_S0_,"a",@progbits
	.sectionflags	@""
	.align	4
.nv.constant0._Z18update_step_pointsPfPiS_S0_:
	.zero		928


//--------------------- .nv.constant0._Z15assignment_stepPfS_PiS0_ --------------------------
	.section	.nv.constant0._Z15assignment_stepPfS_PiS0_,"a",@progbits
	.sectionflags	@""
	.align	4
.nv.constant0._Z15assignment_stepPfS_PiS0_:
	.zero		928


//--------------------- .nv.constant0._Z13unique_kernelPfS_PiS_S0_S0_S0_S_S0_S0_S_PcS1_ --------------------------
	.section	.nv.constant0._Z13unique_kernelPfS_PiS_S0_S0_S0_S_S0_S0_S_PcS1_,"a",@progbits
	.sectionflags	@""
	.align	4
.nv.constant0._Z13unique_kernelPfS_PiS_S0_S0_S0_S_S0_S0_S_PcS1_:
	.zero		1000


//--------------------- SYMBOLS --------------------------

	.type		.nv.reservedSmem.offset0,@object
	.size		.nv.reservedSmem.offset0,0x4
	.type		.nv.reservedSmem.cap,@object
	.size		.nv.reservedSmem.cap,0x4
	.type		vprintf,@function
